






.version 4.0
.target sm_30
.address_size 64

.global .align 8 .b8 _ZTV18StopWatchInterface[72];
.global .align 8 .b8 _ZTV14StopWatchLinux[72];

.visible .entry _Z10testKernelIhEvPT_S1_i(
.param .u64 _Z10testKernelIhEvPT_S1_i_param_0,
.param .u64 _Z10testKernelIhEvPT_S1_i_param_1,
.param .u32 _Z10testKernelIhEvPT_S1_i_param_2
)
{
.reg .pred %p<3>;
.reg .s16 %rs<2>;
.reg .s32 %r<11>;
.reg .s64 %rd<8>;


ld.param.u64 %rd3, [_Z10testKernelIhEvPT_S1_i_param_0];
ld.param.u64 %rd4, [_Z10testKernelIhEvPT_S1_i_param_1];
ld.param.u32 %r5, [_Z10testKernelIhEvPT_S1_i_param_2];
cvta.to.global.u64 %rd1, %rd3;
cvta.to.global.u64 %rd2, %rd4;
mov.u32 %r6, %ctaid.x;
mov.u32 %r7, %ntid.x;
mov.u32 %r8, %tid.x;
mad.lo.s32 %r10, %r6, %r7, %r8;
mov.u32 %r9, %nctaid.x;
mul.lo.s32 %r2, %r9, %r7;
setp.ge.s32	%p1, %r10, %r5;
@%p1 bra BB0_2;

BB0_1:
cvt.s64.s32	%rd5, %r10;
add.s64 %rd6, %rd2, %rd5;
add.s64 %rd7, %rd1, %rd5;
ld.global.u8 %rs1, [%rd6];
st.global.u8 [%rd7], %rs1;
add.s32 %r10, %r10, %r2;
setp.lt.s32	%p2, %r10, %r5;
@%p2 bra BB0_1;

BB0_2:
ret;
}

.visible .entry _Z10testKernelItEvPT_S1_i(
.param .u64 _Z10testKernelItEvPT_S1_i_param_0,
.param .u64 _Z10testKernelItEvPT_S1_i_param_1,
.param .u32 _Z10testKernelItEvPT_S1_i_param_2
)
{
.reg .pred %p<3>;
.reg .s16 %rs<2>;
.reg .s32 %r<11>;
.reg .s64 %rd<8>;


ld.param.u64 %rd3, [_Z10testKernelItEvPT_S1_i_param_0];
ld.param.u64 %rd4, [_Z10testKernelItEvPT_S1_i_param_1];
ld.param.u32 %r5, [_Z10testKernelItEvPT_S1_i_param_2];
cvta.to.global.u64 %rd1, %rd3;
cvta.to.global.u64 %rd2, %rd4;
mov.u32 %r6, %ctaid.x;
mov.u32 %r7, %ntid.x;
mov.u32 %r8, %tid.x;
mad.lo.s32 %r10, %r6, %r7, %r8;
mov.u32 %r9, %nctaid.x;
mul.lo.s32 %r2, %r9, %r7;
setp.ge.s32	%p1, %r10, %r5;
@%p1 bra BB1_2;

BB1_1:
mul.wide.s32 %rd5, %r10, 2;
add.s64 %rd6, %rd2, %rd5;
add.s64 %rd7, %rd1, %rd5;
ld.global.u16 %rs1, [%rd6];
st.global.u16 [%rd7], %rs1;
add.s32 %r10, %r10, %r2;
setp.lt.s32	%p2, %r10, %r5;
@%p2 bra BB1_1;

BB1_2:
ret;
}

.visible .entry _Z10testKernelI16RGBA8_misalignedEvPT_S2_i(
.param .u64 _Z10testKernelI16RGBA8_misalignedEvPT_S2_i_param_0,
.param .u64 _Z10testKernelI16RGBA8_misalignedEvPT_S2_i_param_1,
.param .u32 _Z10testKernelI16RGBA8_misalignedEvPT_S2_i_param_2
)
{
.reg .pred %p<3>;
.reg .s16 %rs<5>;
.reg .s32 %r<11>;
.reg .s64 %rd<8>;


ld.param.u64 %rd3, [_Z10testKernelI16RGBA8_misalignedEvPT_S2_i_param_0];
ld.param.u64 %rd4, [_Z10testKernelI16RGBA8_misalignedEvPT_S2_i_param_1];
ld.param.u32 %r5, [_Z10testKernelI16RGBA8_misalignedEvPT_S2_i_param_2];
cvta.to.global.u64 %rd1, %rd3;
cvta.to.global.u64 %rd2, %rd4;
mov.u32 %r6, %ctaid.x;
mov.u32 %r7, %ntid.x;
mov.u32 %r8, %tid.x;
mad.lo.s32 %r10, %r6, %r7, %r8;
mov.u32 %r9, %nctaid.x;
mul.lo.s32 %r2, %r9, %r7;
setp.ge.s32	%p1, %r10, %r5;
@%p1 bra BB2_2;

BB2_1:
mul.wide.s32 %rd5, %r10, 4;
add.s64 %rd6, %rd1, %rd5;
add.s64 %rd7, %rd2, %rd5;
ld.global.u8 %rs1, [%rd7];
ld.global.u8 %rs2, [%rd7+1];
ld.global.u8 %rs3, [%rd7+2];
ld.global.u8 %rs4, [%rd7+3];
st.global.u8 [%rd6+3], %rs4;
st.global.u8 [%rd6+2], %rs3;
st.global.u8 [%rd6+1], %rs2;
st.global.u8 [%rd6], %rs1;
add.s32 %r10, %r10, %r2;
setp.lt.s32	%p2, %r10, %r5;
@%p2 bra BB2_1;

BB2_2:
ret;
}

.visible .entry _Z10testKernelI15LA32_misalignedEvPT_S2_i(
.param .u64 _Z10testKernelI15LA32_misalignedEvPT_S2_i_param_0,
.param .u64 _Z10testKernelI15LA32_misalignedEvPT_S2_i_param_1,
.param .u32 _Z10testKernelI15LA32_misalignedEvPT_S2_i_param_2
)
{
.reg .pred %p<3>;
.reg .s32 %r<13>;
.reg .s64 %rd<8>;


ld.param.u64 %rd3, [_Z10testKernelI15LA32_misalignedEvPT_S2_i_param_0];
ld.param.u64 %rd4, [_Z10testKernelI15LA32_misalignedEvPT_S2_i_param_1];
ld.param.u32 %r5, [_Z10testKernelI15LA32_misalignedEvPT_S2_i_param_2];
cvta.to.global.u64 %rd1, %rd3;
cvta.to.global.u64 %rd2, %rd4;
mov.u32 %r6, %ctaid.x;
mov.u32 %r7, %ntid.x;
mov.u32 %r8, %tid.x;
mad.lo.s32 %r12, %r6, %r7, %r8;
mov.u32 %r9, %nctaid.x;
mul.lo.s32 %r2, %r9, %r7;
setp.ge.s32	%p1, %r12, %r5;
@%p1 bra BB3_2;

BB3_1:
mul.wide.s32 %rd5, %r12, 8;
add.s64 %rd6, %rd1, %rd5;
add.s64 %rd7, %rd2, %rd5;
ld.global.u32 %r10, [%rd7];
ld.global.u32 %r11, [%rd7+4];
st.global.u32 [%rd6+4], %r11;
st.global.u32 [%rd6], %r10;
add.s32 %r12, %r12, %r2;
setp.lt.s32	%p2, %r12, %r5;
@%p2 bra BB3_1;

BB3_2:
ret;
}

.visible .entry _Z10testKernelI16RGB32_misalignedEvPT_S2_i(
.param .u64 _Z10testKernelI16RGB32_misalignedEvPT_S2_i_param_0,
.param .u64 _Z10testKernelI16RGB32_misalignedEvPT_S2_i_param_1,
.param .u32 _Z10testKernelI16RGB32_misalignedEvPT_S2_i_param_2
)
{
.reg .pred %p<3>;
.reg .s32 %r<14>;
.reg .s64 %rd<8>;


ld.param.u64 %rd3, [_Z10testKernelI16RGB32_misalignedEvPT_S2_i_param_0];
ld.param.u64 %rd4, [_Z10testKernelI16RGB32_misalignedEvPT_S2_i_param_1];
ld.param.u32 %r5, [_Z10testKernelI16RGB32_misalignedEvPT_S2_i_param_2];
cvta.to.global.u64 %rd1, %rd3;
cvta.to.global.u64 %rd2, %rd4;
mov.u32 %r6, %ctaid.x;
mov.u32 %r7, %ntid.x;
mov.u32 %r8, %tid.x;
mad.lo.s32 %r13, %r6, %r7, %r8;
mov.u32 %r9, %nctaid.x;
mul.lo.s32 %r2, %r9, %r7;
setp.ge.s32	%p1, %r13, %r5;
@%p1 bra BB4_2;

BB4_1:
mul.wide.s32 %rd5, %r13, 12;
add.s64 %rd6, %rd1, %rd5;
add.s64 %rd7, %rd2, %rd5;
ld.global.u32 %r10, [%rd7];
ld.global.u32 %r11, [%rd7+4];
ld.global.u32 %r12, [%rd7+8];
st.global.u32 [%rd6+8], %r12;
st.global.u32 [%rd6+4], %r11;
st.global.u32 [%rd6], %r10;
add.s32 %r13, %r13, %r2;
setp.lt.s32	%p2, %r13, %r5;
@%p2 bra BB4_1;

BB4_2:
ret;
}

.visible .entry _Z10testKernelI17RGBA32_misalignedEvPT_S2_i(
.param .u64 _Z10testKernelI17RGBA32_misalignedEvPT_S2_i_param_0,
.param .u64 _Z10testKernelI17RGBA32_misalignedEvPT_S2_i_param_1,
.param .u32 _Z10testKernelI17RGBA32_misalignedEvPT_S2_i_param_2
)
{
.reg .pred %p<3>;
.reg .s32 %r<15>;
.reg .s64 %rd<8>;


ld.param.u64 %rd3, [_Z10testKernelI17RGBA32_misalignedEvPT_S2_i_param_0];
ld.param.u64 %rd4, [_Z10testKernelI17RGBA32_misalignedEvPT_S2_i_param_1];
ld.param.u32 %r5, [_Z10testKernelI17RGBA32_misalignedEvPT_S2_i_param_2];
cvta.to.global.u64 %rd1, %rd3;
cvta.to.global.u64 %rd2, %rd4;
mov.u32 %r6, %ctaid.x;
mov.u32 %r7, %ntid.x;
mov.u32 %r8, %tid.x;
mad.lo.s32 %r14, %r6, %r7, %r8;
mov.u32 %r9, %nctaid.x;
mul.lo.s32 %r2, %r9, %r7;
setp.ge.s32	%p1, %r14, %r5;
@%p1 bra BB5_2;

BB5_1:
mul.wide.s32 %rd5, %r14, 16;
add.s64 %rd6, %rd1, %rd5;
add.s64 %rd7, %rd2, %rd5;
ld.global.u32 %r10, [%rd7];
ld.global.u32 %r11, [%rd7+4];
ld.global.u32 %r12, [%rd7+8];
ld.global.u32 %r13, [%rd7+12];
st.global.u32 [%rd6+12], %r13;
st.global.u32 [%rd6+8], %r12;
st.global.u32 [%rd6+4], %r11;
st.global.u32 [%rd6], %r10;
add.s32 %r14, %r14, %r2;
setp.lt.s32	%p2, %r14, %r5;
@%p2 bra BB5_1;

BB5_2:
ret;
}

.visible .entry _Z10testKernelI5RGBA8EvPT_S2_i(
.param .u64 _Z10testKernelI5RGBA8EvPT_S2_i_param_0,
.param .u64 _Z10testKernelI5RGBA8EvPT_S2_i_param_1,
.param .u32 _Z10testKernelI5RGBA8EvPT_S2_i_param_2
)
{
.reg .pred %p<3>;
.reg .s16 %rs<9>;
.reg .s32 %r<11>;
.reg .s64 %rd<8>;


ld.param.u64 %rd3, [_Z10testKernelI5RGBA8EvPT_S2_i_param_0];
ld.param.u64 %rd4, [_Z10testKernelI5RGBA8EvPT_S2_i_param_1];
ld.param.u32 %r5, [_Z10testKernelI5RGBA8EvPT_S2_i_param_2];
cvta.to.global.u64 %rd1, %rd3;
cvta.to.global.u64 %rd2, %rd4;
mov.u32 %r6, %ctaid.x;
mov.u32 %r7, %ntid.x;
mov.u32 %r8, %tid.x;
mad.lo.s32 %r10, %r6, %r7, %r8;
mov.u32 %r9, %nctaid.x;
mul.lo.s32 %r2, %r9, %r7;
setp.ge.s32	%p1, %r10, %r5;
@%p1 bra BB6_2;

BB6_1:
mul.wide.s32 %rd5, %r10, 4;
add.s64 %rd6, %rd1, %rd5;
add.s64 %rd7, %rd2, %rd5;
ld.global.v4.u8 {%rs1, %rs2, %rs3, %rs4}, [%rd7];
st.global.v4.u8 [%rd6], {%rs1, %rs2, %rs3, %rs4};
add.s32 %r10, %r10, %r2;
setp.lt.s32	%p2, %r10, %r5;
@%p2 bra BB6_1;

BB6_2:
ret;
}

.visible .entry _Z10testKernelIjEvPT_S1_i(
.param .u64 _Z10testKernelIjEvPT_S1_i_param_0,
.param .u64 _Z10testKernelIjEvPT_S1_i_param_1,
.param .u32 _Z10testKernelIjEvPT_S1_i_param_2
)
{
.reg .pred %p<3>;
.reg .s32 %r<12>;
.reg .s64 %rd<8>;


ld.param.u64 %rd3, [_Z10testKernelIjEvPT_S1_i_param_0];
ld.param.u64 %rd4, [_Z10testKernelIjEvPT_S1_i_param_1];
ld.param.u32 %r5, [_Z10testKernelIjEvPT_S1_i_param_2];
cvta.to.global.u64 %rd1, %rd3;
cvta.to.global.u64 %rd2, %rd4;
mov.u32 %r6, %ctaid.x;
mov.u32 %r7, %ntid.x;
mov.u32 %r8, %tid.x;
mad.lo.s32 %r11, %r6, %r7, %r8;
mov.u32 %r9, %nctaid.x;
mul.lo.s32 %r2, %r9, %r7;
setp.ge.s32	%p1, %r11, %r5;
@%p1 bra BB7_2;

BB7_1:
mul.wide.s32 %rd5, %r11, 4;
add.s64 %rd6, %rd2, %rd5;
add.s64 %rd7, %rd1, %rd5;
ld.global.u32 %r10, [%rd6];
st.global.u32 [%rd7], %r10;
add.s32 %r11, %r11, %r2;
setp.lt.s32	%p2, %r11, %r5;
@%p2 bra BB7_1;

BB7_2:
ret;
}

.visible .entry _Z10testKernelI4LA32EvPT_S2_i(
.param .u64 _Z10testKernelI4LA32EvPT_S2_i_param_0,
.param .u64 _Z10testKernelI4LA32EvPT_S2_i_param_1,
.param .u32 _Z10testKernelI4LA32EvPT_S2_i_param_2
)
{
.reg .pred %p<3>;
.reg .s32 %r<15>;
.reg .s64 %rd<8>;


ld.param.u64 %rd3, [_Z10testKernelI4LA32EvPT_S2_i_param_0];
ld.param.u64 %rd4, [_Z10testKernelI4LA32EvPT_S2_i_param_1];
ld.param.u32 %r5, [_Z10testKernelI4LA32EvPT_S2_i_param_2];
cvta.to.global.u64 %rd1, %rd3;
cvta.to.global.u64 %rd2, %rd4;
mov.u32 %r6, %ctaid.x;
mov.u32 %r7, %ntid.x;
mov.u32 %r8, %tid.x;
mad.lo.s32 %r14, %r6, %r7, %r8;
mov.u32 %r9, %nctaid.x;
mul.lo.s32 %r2, %r9, %r7;
setp.ge.s32	%p1, %r14, %r5;
@%p1 bra BB8_2;

BB8_1:
mul.wide.s32 %rd5, %r14, 8;
add.s64 %rd6, %rd1, %rd5;
add.s64 %rd7, %rd2, %rd5;
ld.global.v2.u32 {%r10, %r11}, [%rd7];
st.global.v2.u32 [%rd6], {%r10, %r11};
add.s32 %r14, %r14, %r2;
setp.lt.s32	%p2, %r14, %r5;
@%p2 bra BB8_1;

BB8_2:
ret;
}

.visible .entry _Z10testKernelI5RGB32EvPT_S2_i(
.param .u64 _Z10testKernelI5RGB32EvPT_S2_i_param_0,
.param .u64 _Z10testKernelI5RGB32EvPT_S2_i_param_1,
.param .u32 _Z10testKernelI5RGB32EvPT_S2_i_param_2
)
{
.reg .pred %p<3>;
.reg .s16 %rs<9>;
.reg .s32 %r<18>;
.reg .s64 %rd<8>;


ld.param.u64 %rd3, [_Z10testKernelI5RGB32EvPT_S2_i_param_0];
ld.param.u64 %rd4, [_Z10testKernelI5RGB32EvPT_S2_i_param_1];
ld.param.u32 %r5, [_Z10testKernelI5RGB32EvPT_S2_i_param_2];
cvta.to.global.u64 %rd1, %rd3;
cvta.to.global.u64 %rd2, %rd4;
mov.u32 %r6, %ctaid.x;
mov.u32 %r7, %ntid.x;
mov.u32 %r8, %tid.x;
mad.lo.s32 %r17, %r6, %r7, %r8;
mov.u32 %r9, %nctaid.x;
mul.lo.s32 %r2, %r9, %r7;
setp.ge.s32	%p1, %r17, %r5;
@%p1 bra BB9_2;

BB9_1:
mul.wide.s32 %rd5, %r17, 16;
add.s64 %rd6, %rd1, %rd5;
add.s64 %rd7, %rd2, %rd5;
ld.global.v4.u32 {%r10, %r11, %r12, %r13}, [%rd7];
ld.global.v4.u8 {%rs1, %rs2, %rs3, %rs4}, [%rd7+12];
st.global.v4.u8 [%rd6+12], {%rs1, %rs2, %rs3, %rs4};
st.global.v2.u32 [%rd6], {%r10, %r11};
st.global.u32 [%rd6+8], %r12;
add.s32 %r17, %r17, %r2;
setp.lt.s32	%p2, %r17, %r5;
@%p2 bra BB9_1;

BB9_2:
ret;
}

.visible .entry _Z10testKernelI6RGBA32EvPT_S2_i(
.param .u64 _Z10testKernelI6RGBA32EvPT_S2_i_param_0,
.param .u64 _Z10testKernelI6RGBA32EvPT_S2_i_param_1,
.param .u32 _Z10testKernelI6RGBA32EvPT_S2_i_param_2
)
{
.reg .pred %p<3>;
.reg .s32 %r<19>;
.reg .s64 %rd<8>;


ld.param.u64 %rd3, [_Z10testKernelI6RGBA32EvPT_S2_i_param_0];
ld.param.u64 %rd4, [_Z10testKernelI6RGBA32EvPT_S2_i_param_1];
ld.param.u32 %r5, [_Z10testKernelI6RGBA32EvPT_S2_i_param_2];
cvta.to.global.u64 %rd1, %rd3;
cvta.to.global.u64 %rd2, %rd4;
mov.u32 %r6, %ctaid.x;
mov.u32 %r7, %ntid.x;
mov.u32 %r8, %tid.x;
mad.lo.s32 %r18, %r6, %r7, %r8;
mov.u32 %r9, %nctaid.x;
mul.lo.s32 %r2, %r9, %r7;
setp.ge.s32	%p1, %r18, %r5;
@%p1 bra BB10_2;

BB10_1:
mul.wide.s32 %rd5, %r18, 16;
add.s64 %rd6, %rd1, %rd5;
add.s64 %rd7, %rd2, %rd5;
ld.global.v4.u32 {%r10, %r11, %r12, %r13}, [%rd7];
st.global.v4.u32 [%rd6], {%r10, %r11, %r12, %r13};
add.s32 %r18, %r18, %r2;
setp.lt.s32	%p2, %r18, %r5;
@%p2 bra BB10_1;

BB10_2:
ret;
}

.visible .entry _Z10testKernelI8RGBA32_2EvPT_S2_i(
.param .u64 _Z10testKernelI8RGBA32_2EvPT_S2_i_param_0,
.param .u64 _Z10testKernelI8RGBA32_2EvPT_S2_i_param_1,
.param .u32 _Z10testKernelI8RGBA32_2EvPT_S2_i_param_2
)
{
.reg .pred %p<3>;
.reg .s32 %r<27>;
.reg .s64 %rd<8>;


ld.param.u64 %rd3, [_Z10testKernelI8RGBA32_2EvPT_S2_i_param_0];
ld.param.u64 %rd4, [_Z10testKernelI8RGBA32_2EvPT_S2_i_param_1];
ld.param.u32 %r5, [_Z10testKernelI8RGBA32_2EvPT_S2_i_param_2];
cvta.to.global.u64 %rd1, %rd3;
cvta.to.global.u64 %rd2, %rd4;
mov.u32 %r6, %ctaid.x;
mov.u32 %r7, %ntid.x;
mov.u32 %r8, %tid.x;
mad.lo.s32 %r26, %r6, %r7, %r8;
mov.u32 %r9, %nctaid.x;
mul.lo.s32 %r2, %r9, %r7;
setp.ge.s32	%p1, %r26, %r5;
@%p1 bra BB11_2;

BB11_1:
mul.wide.s32 %rd5, %r26, 32;
add.s64 %rd6, %rd1, %rd5;
add.s64 %rd7, %rd2, %rd5;
ld.global.v4.u32 {%r10, %r11, %r12, %r13}, [%rd7];
ld.global.v4.u32 {%r14, %r15, %r16, %r17}, [%rd7+16];
st.global.v4.u32 [%rd6+16], {%r14, %r15, %r16, %r17};
st.global.v4.u32 [%rd6], {%r10, %r11, %r12, %r13};
add.s32 %r26, %r26, %r2;
setp.lt.s32	%p2, %r26, %r5;
@%p2 bra BB11_1;

BB11_2:
ret;
}




// ===== COMPILED SASS (sm_100) =====

	.target	sm_100

	.elftype	@"ET_EXEC"


//--------------------- .note.nv.tkinfo           --------------------------
	.section	.note.nv.tkinfo,"",@"SHT_NOTE"
	.sectionflags	@"SHF_NOTE_NV_TKINFO"
	.tkinfo
        /*0018*/ 	.word	0x00000002
        /*0030*/ 	.string	""
        /*0030*/ 	.string	"ptxas"
        /*0030*/ 	.string	"Cuda compilation tools, release 13.0, V13.0.88"
        /*0030*/ 	.string	"Build cuda_13.0.r13.0/compiler.36424714_0"
        /*0030*/ 	.string	"-arch sm_100 "



//--------------------- .note.nv.cuinfo           --------------------------
	.section	.note.nv.cuinfo,"",@"SHT_NOTE"
	.sectionflags	@"SHF_NOTE_NV_CUINFO"
        /*0018*/ 	.short	0x0002
        /*001a*/ 	.short	0x001e
        /*001c*/ 	.short	0x0082
	.zero		2


//--------------------- .nv.info                  --------------------------
	.section	.nv.info,"",@"SHT_CUDA_INFO"
	.align	4


	//----- nvinfo : EIATTR_REGCOUNT
	.align		4
        /*0000*/ 	.byte	0x04, 0x2f
        /*0002*/ 	.short	(.L_3 - .L_2)
	.align		4
.L_2:
        /*0004*/ 	.word	index@(_Z10testKernelIhEvPT_S1_i)
        /*0008*/ 	.word	0x0000000c


	//----- nvinfo : EIATTR_FRAME_SIZE
	.align		4
.L_3:
        /*000c*/ 	.byte	0x04, 0x11
        /*000e*/ 	.short	(.L_5 - .L_4)
	.align		4
.L_4:
        /*0010*/ 	.word	index@(_Z10testKernelIhEvPT_S1_i)
        /*0014*/ 	.word	0x00000000


	//----- nvinfo : EIATTR_REGCOUNT
	.align		4
.L_5:
        /*0018*/ 	.byte	0x04, 0x2f
        /*001a*/ 	.short	(.L_7 - .L_6)
	.align		4
.L_6:
        /*001c*/ 	.word	index@(_Z10testKernelItEvPT_S1_i)
        /*0020*/ 	.word	0x00000010


	//----- nvinfo : EIATTR_FRAME_SIZE
	.align		4
.L_7:
        /*0024*/ 	.byte	0x04, 0x11
        /*0026*/ 	.short	(.L_9 - .L_8)
	.align		4
.L_8:
        /*0028*/ 	.word	index@(_Z10testKernelItEvPT_S1_i)
        /*002c*/ 	.word	0x00000000


	//----- nvinfo : EIATTR_REGCOUNT
	.align		4
.L_9:
        /*0030*/ 	.byte	0x04, 0x2f
        /*0032*/ 	.short	(.L_11 - .L_10)
	.align		4
.L_10:
        /*0034*/ 	.word	index@(_Z10testKernelI16RGBA8_misalignedEvPT_S2_i)
        /*0038*/ 	.word	0x00000012


	//----- nvinfo : EIATTR_FRAME_SIZE
	.align		4
.L_11:
        /*003c*/ 	.byte	0x04, 0x11
        /*003e*/ 	.short	(.L_13 - .L_12)
	.align		4
.L_12:
        /*0040*/ 	.word	index@(_Z10testKernelI16RGBA8_misalignedEvPT_S2_i)
        /*0044*/ 	.word	0x00000000


	//----- nvinfo : EIATTR_REGCOUNT
	.align		4
.L_13:
        /*0048*/ 	.byte	0x04, 0x2f
        /*004a*/ 	.short	(.L_15 - .L_14)
	.align		4
.L_14:
        /*004c*/ 	.word	index@(_Z10testKernelI15LA32_misalignedEvPT_S2_i)
        /*0050*/ 	.word	0x00000012


	//----- nvinfo : EIATTR_FRAME_SIZE
	.align		4
.L_15:
        /*0054*/ 	.byte	0x04, 0x11
        /*0056*/ 	.short	(.L_17 - .L_16)
	.align		4
.L_16:
        /*0058*/ 	.word	index@(_Z10testKernelI15LA32_misalignedEvPT_S2_i)
        /*005c*/ 	.word	0x00000000


	//----- nvinfo : EIATTR_REGCOUNT
	.align		4
.L_17:
        /*0060*/ 	.byte	0x04, 0x2f
        /*0062*/ 	.short	(.L_19 - .L_18)
	.align		4
.L_18:
        /*0064*/ 	.word	index@(_Z10testKernelI16RGB32_misalignedEvPT_S2_i)
        /*0068*/ 	.word	0x00000010


	//----- nvinfo : EIATTR_FRAME_SIZE
	.align		4
.L_19:
        /*006c*/ 	.byte	0x04, 0x11
        /*006e*/ 	.short	(.L_21 - .L_20)
	.align		4
.L_20:
        /*0070*/ 	.word	index@(_Z10testKernelI16RGB32_misalignedEvPT_S2_i)
        /*0074*/ 	.word	0x00000000


	//----- nvinfo : EIATTR_REGCOUNT
	.align		4
.L_21:
        /*0078*/ 	.byte	0x04, 0x2f
        /*007a*/ 	.short	(.L_23 - .L_22)
	.align		4
.L_22:
        /*007c*/ 	.word	index@(_Z10testKernelI17RGBA32_misalignedEvPT_S2_i)
        /*0080*/ 	.word	0x00000012


	//----- nvinfo : EIATTR_FRAME_SIZE
	.align		4
.L_23:
        /*0084*/ 	.byte	0x04, 0x11
        /*0086*/ 	.short	(.L_25 - .L_24)
	.align		4
.L_24:
        /*0088*/ 	.word	index@(_Z10testKernelI17RGBA32_misalignedEvPT_S2_i)
        /*008c*/ 	.word	0x00000000


	//----- nvinfo : EIATTR_REGCOUNT
	.align		4
.L_25:
        /*0090*/ 	.byte	0x04, 0x2f
        /*0092*/ 	.short	(.L_27 - .L_26)
	.align		4
.L_26:
        /*0094*/ 	.word	index@(_Z10testKernelI5RGBA8EvPT_S2_i)
        /*0098*/ 	.word	0x00000010


	//----- nvinfo : EIATTR_FRAME_SIZE
	.align		4
.L_27:
        /*009c*/ 	.byte	0x04, 0x11
        /*009e*/ 	.short	(.L_29 - .L_28)
	.align		4
.L_28:
        /*00a0*/ 	.word	index@(_Z10testKernelI5RGBA8EvPT_S2_i)
        /*00a4*/ 	.word	0x00000000


	//----- nvinfo : EIATTR_REGCOUNT
	.align		4
.L_29:
        /*00a8*/ 	.byte	0x04, 0x2f
        /*00aa*/ 	.short	(.L_31 - .L_30)
	.align		4
.L_30:
        /*00ac*/ 	.word	index@(_Z10testKernelIjEvPT_S1_i)
        /*00b0*/ 	.word	0x00000010


	//----- nvinfo : EIATTR_FRAME_SIZE
	.align		4
.L_31:
        /*00b4*/ 	.byte	0x04, 0x11
        /*00b6*/ 	.short	(.L_33 - .L_32)
	.align		4
.L_32:
        /*00b8*/ 	.word	index@(_Z10testKernelIjEvPT_S1_i)
        /*00bc*/ 	.word	0x00000000


	//----- nvinfo : EIATTR_REGCOUNT
	.align		4
.L_33:
        /*00c0*/ 	.byte	0x04, 0x2f
        /*00c2*/ 	.short	(.L_35 - .L_34)
	.align		4
.L_34:
        /*00c4*/ 	.word	index@(_Z10testKernelI4LA32EvPT_S2_i)
        /*00c8*/ 	.word	0x00000010


	//----- nvinfo : EIATTR_FRAME_SIZE
	.align		4
.L_35:
        /*00cc*/ 	.byte	0x04, 0x11
        /*00ce*/ 	.short	(.L_37 - .L_36)
	.align		4
.L_36:
        /*00d0*/ 	.word	index@(_Z10testKernelI4LA32EvPT_S2_i)
        /*00d4*/ 	.word	0x00000000


	//----- nvinfo : EIATTR_REGCOUNT
	.align		4
.L_37:
        /*00d8*/ 	.byte	0x04, 0x2f
        /*00da*/ 	.short	(.L_39 - .L_38)
	.align		4
.L_38:
        /*00dc*/ 	.word	index@(_Z10testKernelI5RGB32EvPT_S2_i)
        /*00e0*/ 	.word	0x00000012


	//----- nvinfo : EIATTR_FRAME_SIZE
	.align		4
.L_39:
        /*00e4*/ 	.byte	0x04, 0x11
        /*00e6*/ 	.short	(.L_41 - .L_40)
	.align		4
.L_40:
        /*00e8*/ 	.word	index@(_Z10testKernelI5RGB32EvPT_S2_i)
        /*00ec*/ 	.word	0x00000000


	//----- nvinfo : EIATTR_REGCOUNT
	.align		4
.L_41:
        /*00f0*/ 	.byte	0x04, 0x2f
        /*00f2*/ 	.short	(.L_43 - .L_42)
	.align		4
.L_42:
        /*00f4*/ 	.word	index@(_Z10testKernelI6RGBA32EvPT_S2_i)
        /*00f8*/ 	.word	0x00000012


	//----- nvinfo : EIATTR_FRAME_SIZE
	.align		4
.L_43:
        /*00fc*/ 	.byte	0x04, 0x11
        /*00fe*/ 	.short	(.L_45 - .L_44)
	.align		4
.L_44:
        /*0100*/ 	.word	index@(_Z10testKernelI6RGBA32EvPT_S2_i)
        /*0104*/ 	.word	0x00000000


	//----- nvinfo : EIATTR_REGCOUNT
	.align		4
.L_45:
        /*0108*/ 	.byte	0x04, 0x2f
        /*010a*/ 	.short	(.L_47 - .L_46)
	.align		4
.L_46:
        /*010c*/ 	.word	index@(_Z10testKernelI8RGBA32_2EvPT_S2_i)
        /*0110*/ 	.word	0x00000018


	//----- nvinfo : EIATTR_FRAME_SIZE
	.align		4
.L_47:
        /*0114*/ 	.byte	0x04, 0x11
        /*0116*/ 	.short	(.L_49 - .L_48)
	.align		4
.L_48:
        /*0118*/ 	.word	index@(_Z10testKernelI8RGBA32_2EvPT_S2_i)
        /*011c*/ 	.word	0x00000000


	//----- nvinfo : EIATTR_MIN_STACK_SIZE
	.align		4
.L_49:
        /*0120*/ 	.byte	0x04, 0x12
        /*0122*/ 	.short	(.L_51 - .L_50)
	.align		4
.L_50:
        /*0124*/ 	.word	index@(_Z10testKernelI8RGBA32_2EvPT_S2_i)
        /*0128*/ 	.word	0x00000000


	//----- nvinfo : EIATTR_MIN_STACK_SIZE
	.align		4
.L_51:
        /*012c*/ 	.byte	0x04, 0x12
        /*012e*/ 	.short	(.L_53 - .L_52)
	.align		4
.L_52:
        /*0130*/ 	.word	index@(_Z10testKernelI6RGBA32EvPT_S2_i)
        /*0134*/ 	.word	0x00000000


	//----- nvinfo : EIATTR_MIN_STACK_SIZE
	.align		4
.L_53:
        /*0138*/ 	.byte	0x04, 0x12
        /*013a*/ 	.short	(.L_55 - .L_54)
	.align		4
.L_54:
        /*013c*/ 	.word	index@(_Z10testKernelI5RGB32EvPT_S2_i)
        /*0140*/ 	.word	0x00000000


	//----- nvinfo : EIATTR_MIN_STACK_SIZE
	.align		4
.L_55:
        /*0144*/ 	.byte	0x04, 0x12
        /*0146*/ 	.short	(.L_57 - .L_56)
	.align		4
.L_56:
        /*0148*/ 	.word	index@(_Z10testKernelI4LA32EvPT_S2_i)
        /*014c*/ 	.word	0x00000000


	//----- nvinfo : EIATTR_MIN_STACK_SIZE
	.align		4
.L_57:
        /*0150*/ 	.byte	0x04, 0x12
        /*0152*/ 	.short	(.L_59 - .L_58)
	.align		4
.L_58:
        /*0154*/ 	.word	index@(_Z10testKernelIjEvPT_S1_i)
        /*0158*/ 	.word	0x00000000


	//----- nvinfo : EIATTR_MIN_STACK_SIZE
	.align		4
.L_59:
        /*015c*/ 	.byte	0x04, 0x12
        /*015e*/ 	.short	(.L_61 - .L_60)
	.align		4
.L_60:
        /*0160*/ 	.word	index@(_Z10testKernelI5RGBA8EvPT_S2_i)
        /*0164*/ 	.word	0x00000000


	//----- nvinfo : EIATTR_MIN_STACK_SIZE
	.align		4
.L_61:
        /*0168*/ 	.byte	0x04, 0x12
        /*016a*/ 	.short	(.L_63 - .L_62)
	.align		4
.L_62:
        /*016c*/ 	.word	index@(_Z10testKernelI17RGBA32_misalignedEvPT_S2_i)
        /*0170*/ 	.word	0x00000000


	//----- nvinfo : EIATTR_MIN_STACK_SIZE
	.align		4
.L_63:
        /*0174*/ 	.byte	0x04, 0x12
        /*0176*/ 	.short	(.L_65 - .L_64)
	.align		4
.L_64:
        /*0178*/ 	.word	index@(_Z10testKernelI16RGB32_misalignedEvPT_S2_i)
        /*017c*/ 	.word	0x00000000


	//----- nvinfo : EIATTR_MIN_STACK_SIZE
	.align		4
.L_65:
        /*0180*/ 	.byte	0x04, 0x12
        /*0182*/ 	.short	(.L_67 - .L_66)
	.align		4
.L_66:
        /*0184*/ 	.word	index@(_Z10testKernelI15LA32_misalignedEvPT_S2_i)
        /*0188*/ 	.word	0x00000000


	//----- nvinfo : EIATTR_MIN_STACK_SIZE
	.align		4
.L_67:
        /*018c*/ 	.byte	0x04, 0x12
        /*018e*/ 	.short	(.L_69 - .L_68)
	.align		4
.L_68:
        /*0190*/ 	.word	index@(_Z10testKernelI16RGBA8_misalignedEvPT_S2_i)
        /*0194*/ 	.word	0x00000000


	//----- nvinfo : EIATTR_MIN_STACK_SIZE
	.align		4
.L_69:
        /*0198*/ 	.byte	0x04, 0x12
        /*019a*/ 	.short	(.L_71 - .L_70)
	.align		4
.L_70:
        /*019c*/ 	.word	index@(_Z10testKernelItEvPT_S1_i)
        /*01a0*/ 	.word	0x00000000


	//----- nvinfo : EIATTR_MIN_STACK_SIZE
	.align		4
.L_71:
        /*01a4*/ 	.byte	0x04, 0x12
        /*01a6*/ 	.short	(.L_73 - .L_72)
	.align		4
.L_72:
        /*01a8*/ 	.word	index@(_Z10testKernelIhEvPT_S1_i)
        /*01ac*/ 	.word	0x00000000
.L_73:


//--------------------- .nv.compat                --------------------------
	.section	.nv.compat,"",@"SHT_CUDA_COMPAT_INFO"
	.align	4
        /*0000*/ 	.byte	0x02, 0x09, 0x00, 0x00, 0x02, 0x02, 0x01, 0x00, 0x02, 0x05, 0x05, 0x00, 0x03, 0x07, 0x01, 0x01
        /*0010*/ 	.byte	0x02, 0x03, 0x00, 0x00, 0x02, 0x06, 0x01, 0x00, 0x04, 0x0b, 0x08, 0x00, 0x09, 0x00, 0x00, 0x00
        /*0020*/ 	.byte	0x00, 0x00, 0x00, 0x00


//--------------------- .nv.info._Z10testKernelI8RGBA32_2EvPT_S2_i --------------------------
	.section	.nv.info._Z10testKernelI8RGBA32_2EvPT_S2_i,"",@"SHT_CUDA_INFO"
	.sectionflags	@""
	.align	4


	//----- nvinfo : EIATTR_CUDA_API_VERSION
	.align		4
        /*0000*/ 	.byte	0x04, 0x37
        /*0002*/ 	.short	(.L_75 - .L_74)
.L_74:
        /*0004*/ 	.word	0x00000082


	//----- nvinfo : EIATTR_KPARAM_INFO
	.align		4
.L_75:
        /*0008*/ 	.byte	0x04, 0x17
        /*000a*/ 	.short	(.L_77 - .L_76)
.L_76:
        /*000c*/ 	.word	0x00000000
        /*0010*/ 	.short	0x0002
        /*0012*/ 	.short	0x0010
        /*0014*/ 	.byte	0x00, 0xf0, 0x11, 0x00


	//----- nvinfo : EIATTR_KPARAM_INFO
	.align		4
.L_77:
        /*0018*/ 	.byte	0x04, 0x17
        /*001a*/ 	.short	(.L_79 - .L_78)
.L_78:
        /*001c*/ 	.word	0x00000000
        /*0020*/ 	.short	0x0001
        /*0022*/ 	.short	0x0008
        /*0024*/ 	.byte	0x00, 0xf0, 0x21, 0x00


	//----- nvinfo : EIATTR_KPARAM_INFO
	.align		4
.L_79:
        /*0028*/ 	.byte	0x04, 0x17
        /*002a*/ 	.short	(.L_81 - .L_80)
.L_80:
        /*002c*/ 	.word	0x00000000
        /*0030*/ 	.short	0x0000
        /*0032*/ 	.short	0x0000
        /*0034*/ 	.byte	0x00, 0xf0, 0x21, 0x00


	//----- nvinfo : EIATTR_SPARSE_MMA_MASK
	.align		4
.L_81:
        /*0038*/ 	.byte	0x03, 0x50
        /*003a*/ 	.short	0x0000


	//----- nvinfo : EIATTR_MAXREG_COUNT
	.align		4
        /*003c*/ 	.byte	0x03, 0x1b
        /*003e*/ 	.short	0x00ff


	//----- nvinfo : EIATTR_MERCURY_ISA_VERSION
	.align		4
        /*0040*/ 	.byte	0x03, 0x5f
        /*0042*/ 	.short	0x0101


	//----- nvinfo : EIATTR_VRC_CTA_INIT_COUNT
	.align		4
        /*0044*/ 	.byte	0x02, 0x4a
	.zero		1
	.zero		1


	//----- nvinfo : EIATTR_EXIT_INSTR_OFFSETS
	.align		4
        /*0048*/ 	.byte	0x04, 0x1c
        /*004a*/ 	.short	(.L_83 - .L_82)


	//   ....[0]....
.L_82:
        /*004c*/ 	.word	0x00000090


	//   ....[1]....
        /*0050*/ 	.word	0x000001a0


	//----- nvinfo : EIATTR_CRS_STACK_SIZE
	.align		4
.L_83:
        /*0054*/ 	.byte	0x04, 0x1e
        /*0056*/ 	.short	(.L_85 - .L_84)
.L_84:
        /*0058*/ 	.word	0x00000000


	//----- nvinfo : EIATTR_CBANK_PARAM_SIZE
	.align		4
.L_85:
        /*005c*/ 	.byte	0x03, 0x19
        /*005e*/ 	.short	0x0014


	//----- nvinfo : EIATTR_PARAM_CBANK
	.align		4
        /*0060*/ 	.byte	0x04, 0x0a
        /*0062*/ 	.short	(.L_87 - .L_86)
	.align		4
.L_86:
        /*0064*/ 	.word	index@(.nv.constant0._Z10testKernelI8RGBA32_2EvPT_S2_i)
        /*0068*/ 	.short	0x0380
        /*006a*/ 	.short	0x0014


	//----- nvinfo : EIATTR_SW_WAR
	.align		4
.L_87:
        /*006c*/ 	.byte	0x04, 0x36
        /*006e*/ 	.short	(.L_89 - .L_88)
.L_88:
        /*0070*/ 	.word	0x00000008
.L_89:


//--------------------- .nv.info._Z10testKernelI6RGBA32EvPT_S2_i --------------------------
	.section	.nv.info._Z10testKernelI6RGBA32EvPT_S2_i,"",@"SHT_CUDA_INFO"
	.sectionflags	@""
	.align	4


	//----- nvinfo : EIATTR_CUDA_API_VERSION
	.align		4
        /*0000*/ 	.byte	0x04, 0x37
        /*0002*/ 	.short	(.L_91 - .L_90)
.L_90:
        /*0004*/ 	.word	0x00000082


	//----- nvinfo : EIATTR_KPARAM_INFO
	.align		4
.L_91:
        /*0008*/ 	.byte	0x04, 0x17
        /*000a*/ 	.short	(.L_93 - .L_92)
.L_92:
        /*000c*/ 	.word	0x00000000
        /*0010*/ 	.short	0x0002
        /*0012*/ 	.short	0x0010
        /*0014*/ 	.byte	0x00, 0xf0, 0x11, 0x00


	//----- nvinfo : EIATTR_KPARAM_INFO
	.align		4
.L_93:
        /*0018*/ 	.byte	0x04, 0x17
        /*001a*/ 	.short	(.L_95 - .L_94)
.L_94:
        /*001c*/ 	.word	0x00000000
        /*0020*/ 	.short	0x0001
        /*0022*/ 	.short	0x0008
        /*0024*/ 	.byte	0x00, 0xf0, 0x21, 0x00


	//----- nvinfo : EIATTR_KPARAM_INFO
	.align		4
.L_95:
        /*0028*/ 	.byte	0x04, 0x17
        /*002a*/ 	.short	(.L_97 - .L_96)
.L_96:
        /*002c*/ 	.word	0x00000000
        /*0030*/ 	.short	0x0000
        /*0032*/ 	.short	0x0000
        /*0034*/ 	.byte	0x00, 0xf0, 0x21, 0x00


	//----- nvinfo : EIATTR_SPARSE_MMA_MASK
	.align		4
.L_97:
        /*0038*/ 	.byte	0x03, 0x50
        /*003a*/ 	.short	0x0000


	//----- nvinfo : EIATTR_MAXREG_COUNT
	.align		4
        /*003c*/ 	.byte	0x03, 0x1b
        /*003e*/ 	.short	0x00ff


	//----- nvinfo : EIATTR_MERCURY_ISA_VERSION
	.align		4
        /*0040*/ 	.byte	0x03, 0x5f
        /*0042*/ 	.short	0x0101


	//----- nvinfo : EIATTR_VRC_CTA_INIT_COUNT
	.align		4
        /*0044*/ 	.byte	0x02, 0x4a
	.zero		1
	.zero		1


	//----- nvinfo : EIATTR_EXIT_INSTR_OFFSETS
	.align		4
        /*0048*/ 	.byte	0x04, 0x1c
        /*004a*/ 	.short	(.L_99 - .L_98)


	//   ....[0]....
.L_98:
        /*004c*/ 	.word	0x00000090


	//   ....[1]....
        /*0050*/ 	.word	0x00000160


	//----- nvinfo : EIATTR_CRS_STACK_SIZE
	.align		4
.L_99:
        /*0054*/ 	.byte	0x04, 0x1e
        /*0056*/ 	.short	(.L_101 - .L_100)
.L_100:
        /*0058*/ 	.word	0x00000000


	//----- nvinfo : EIATTR_CBANK_PARAM_SIZE
	.align		4
.L_101:
        /*005c*/ 	.byte	0x03, 0x19
        /*005e*/ 	.short	0x0014


	//----- nvinfo : EIATTR_PARAM_CBANK
	.align		4
        /*0060*/ 	.byte	0x04, 0x0a
        /*0062*/ 	.short	(.L_103 - .L_102)
	.align		4
.L_102:
        /*0064*/ 	.word	index@(.nv.constant0._Z10testKernelI6RGBA32EvPT_S2_i)
        /*0068*/ 	.short	0x0380
        /*006a*/ 	.short	0x0014


	//----- nvinfo : EIATTR_SW_WAR
	.align		4
.L_103:
        /*006c*/ 	.byte	0x04, 0x36
        /*006e*/ 	.short	(.L_105 - .L_104)
.L_104:
        /*0070*/ 	.word	0x00000008
.L_105:


//--------------------- .nv.info._Z10testKernelI5RGB32EvPT_S2_i --------------------------
	.section	.nv.info._Z10testKernelI5RGB32EvPT_S2_i,"",@"SHT_CUDA_INFO"
	.sectionflags	@""
	.align	4


	//----- nvinfo : EIATTR_CUDA_API_VERSION
	.align		4
        /*0000*/ 	.byte	0x04, 0x37
        /*0002*/ 	.short	(.L_107 - .L_106)
.L_106:
        /*0004*/ 	.word	0x00000082


	//----- nvinfo : EIATTR_KPARAM_INFO
	.align		4
.L_107:
        /*0008*/ 	.byte	0x04, 0x17
        /*000a*/ 	.short	(.L_109 - .L_108)
.L_108:
        /*000c*/ 	.word	0x00000000
        /*0010*/ 	.short	0x0002
        /*0012*/ 	.short	0x0010
        /*0014*/ 	.byte	0x00, 0xf0, 0x11, 0x00


	//----- nvinfo : EIATTR_KPARAM_INFO
	.align		4
.L_109:
        /*0018*/ 	.byte	0x04, 0x17
        /*001a*/ 	.short	(.L_111 - .L_110)
.L_110:
        /*001c*/ 	.word	0x00000000
        /*0020*/ 	.short	0x0001
        /*0022*/ 	.short	0x0008
        /*0024*/ 	.byte	0x00, 0xf0, 0x21, 0x00


	//----- nvinfo : EIATTR_KPARAM_INFO
	.align		4
.L_111:
        /*0028*/ 	.byte	0x04, 0x17
        /*002a*/ 	.short	(.L_113 - .L_112)
.L_112:
        /*002c*/ 	.word	0x00000000
        /*0030*/ 	.short	0x0000
        /*0032*/ 	.short	0x0000
        /*0034*/ 	.byte	0x00, 0xf0, 0x21, 0x00


	//----- nvinfo : EIATTR_SPARSE_MMA_MASK
	.align		4
.L_113:
        /*0038*/ 	.byte	0x03, 0x50
        /*003a*/ 	.short	0x0000


	//----- nvinfo : EIATTR_MAXREG_COUNT
	.align		4
        /*003c*/ 	.byte	0x03, 0x1b
        /*003e*/ 	.short	0x00ff


	//----- nvinfo : EIATTR_MERCURY_ISA_VERSION
	.align		4
        /*0040*/ 	.byte	0x03, 0x5f
        /*0042*/ 	.short	0x0101


	//----- nvinfo : EIATTR_VRC_CTA_INIT_COUNT
	.align		4
        /*0044*/ 	.byte	0x02, 0x4a
	.zero		1
	.zero		1


	//----- nvinfo : EIATTR_EXIT_INSTR_OFFSETS
	.align		4
        /*0048*/ 	.byte	0x04, 0x1c
        /*004a*/ 	.short	(.L_115 - .L_114)


	//   ....[0]....
.L_114:
        /*004c*/ 	.word	0x00000090


	//   ....[1]....
        /*0050*/ 	.word	0x000001c0


	//----- nvinfo : EIATTR_CRS_STACK_SIZE
	.align		4
.L_115:
        /*0054*/ 	.byte	0x04, 0x1e
        /*0056*/ 	.short	(.L_117 - .L_116)
.L_116:
        /*0058*/ 	.word	0x00000000


	//----- nvinfo : EIATTR_CBANK_PARAM_SIZE
	.align		4
.L_117:
        /*005c*/ 	.byte	0x03, 0x19
        /*005e*/ 	.short	0x0014


	//----- nvinfo : EIATTR_PARAM_CBANK
	.align		4
        /*0060*/ 	.byte	0x04, 0x0a
        /*0062*/ 	.short	(.L_119 - .L_118)
	.align		4
.L_118:
        /*0064*/ 	.word	index@(.nv.constant0._Z10testKernelI5RGB32EvPT_S2_i)
        /*0068*/ 	.short	0x0380
        /*006a*/ 	.short	0x0014


	//----- nvinfo : EIATTR_SW_WAR
	.align		4
.L_119:
        /*006c*/ 	.byte	0x04, 0x36
        /*006e*/ 	.short	(.L_121 - .L_120)
.L_120:
        /*0070*/ 	.word	0x00000008
.L_121:


//--------------------- .nv.info._Z10testKernelI4LA32EvPT_S2_i --------------------------
	.section	.nv.info._Z10testKernelI4LA32EvPT_S2_i,"",@"SHT_CUDA_INFO"
	.sectionflags	@""
	.align	4


	//----- nvinfo : EIATTR_CUDA_API_VERSION
	.align		4
        /*0000*/ 	.byte	0x04, 0x37
        /*0002*/ 	.short	(.L_123 - .L_122)
.L_122:
        /*0004*/ 	.word	0x00000082


	//----- nvinfo : EIATTR_KPARAM_INFO
	.align		4
.L_123:
        /*0008*/ 	.byte	0x04, 0x17
        /*000a*/ 	.short	(.L_125 - .L_124)
.L_124:
        /*000c*/ 	.word	0x00000000
        /*0010*/ 	.short	0x0002
        /*0012*/ 	.short	0x0010
        /*0014*/ 	.byte	0x00, 0xf0, 0x11, 0x00


	//----- nvinfo : EIATTR_KPARAM_INFO
	.align		4
.L_125:
        /*0018*/ 	.byte	0x04, 0x17
        /*001a*/ 	.short	(.L_127 - .L_126)
.L_126:
        /*001c*/ 	.word	0x00000000
        /*0020*/ 	.short	0x0001
        /*0022*/ 	.short	0x0008
        /*0024*/ 	.byte	0x00, 0xf0, 0x21, 0x00


	//----- nvinfo : EIATTR_KPARAM_INFO
	.align		4
.L_127:
        /*0028*/ 	.byte	0x04, 0x17
        /*002a*/ 	.short	(.L_129 - .L_128)
.L_128:
        /*002c*/ 	.word	0x00000000
        /*0030*/ 	.short	0x0000
        /*0032*/ 	.short	0x0000
        /*0034*/ 	.byte	0x00, 0xf0, 0x21, 0x00


	//----- nvinfo : EIATTR_SPARSE_MMA_MASK
	.align		4
.L_129:
        /*0038*/ 	.byte	0x03, 0x50
        /*003a*/ 	.short	0x0000


	//----- nvinfo : EIATTR_MAXREG_COUNT
	.align		4
        /*003c*/ 	.byte	0x03, 0x1b
        /*003e*/ 	.short	0x00ff


	//----- nvinfo : EIATTR_MERCURY_ISA_VERSION
	.align		4
        /*0040*/ 	.byte	0x03, 0x5f
        /*0042*/ 	.short	0x0101


	//----- nvinfo : EIATTR_VRC_CTA_INIT_COUNT
	.align		4
        /*0044*/ 	.byte	0x02, 0x4a
	.zero		1
	.zero		1


	//----- nvinfo : EIATTR_EXIT_INSTR_OFFSETS
	.align		4
        /*0048*/ 	.byte	0x04, 0x1c
        /*004a*/ 	.short	(.L_131 - .L_130)


	//   ....[0]....
.L_130:
        /*004c*/ 	.word	0x00000090


	//   ....[1]....
        /*0050*/ 	.word	0x00000160


	//----- nvinfo : EIATTR_CRS_STACK_SIZE
	.align		4
.L_131:
        /*0054*/ 	.byte	0x04, 0x1e
        /*0056*/ 	.short	(.L_133 - .L_132)
.L_132:
        /*0058*/ 	.word	0x00000000


	//----- nvinfo : EIATTR_CBANK_PARAM_SIZE
	.align		4
.L_133:
        /*005c*/ 	.byte	0x03, 0x19
        /*005e*/ 	.short	0x0014


	//----- nvinfo : EIATTR_PARAM_CBANK
	.align		4
        /*0060*/ 	.byte	0x04, 0x0a
        /*0062*/ 	.short	(.L_135 - .L_134)
	.align		4
.L_134:
        /*0064*/ 	.word	index@(.nv.constant0._Z10testKernelI4LA32EvPT_S2_i)
        /*0068*/ 	.short	0x0380
        /*006a*/ 	.short	0x0014


	//----- nvinfo : EIATTR_SW_WAR
	.align		4
.L_135:
        /*006c*/ 	.byte	0x04, 0x36
        /*006e*/ 	.short	(.L_137 - .L_136)
.L_136:
        /*0070*/ 	.word	0x00000008
.L_137:


//--------------------- .nv.info._Z10testKernelIjEvPT_S1_i --------------------------
	.section	.nv.info._Z10testKernelIjEvPT_S1_i,"",@"SHT_CUDA_INFO"
	.sectionflags	@""
	.align	4


	//----- nvinfo : EIATTR_CUDA_API_VERSION
	.align		4
        /*0000*/ 	.byte	0x04, 0x37
        /*0002*/ 	.short	(.L_139 - .L_138)
.L_138:
        /*0004*/ 	.word	0x00000082


	//----- nvinfo : EIATTR_KPARAM_INFO
	.align		4
.L_139:
        /*0008*/ 	.byte	0x04, 0x17
        /*000a*/ 	.short	(.L_141 - .L_140)
.L_140:
        /*000c*/ 	.word	0x00000000
        /*0010*/ 	.short	0x0002
        /*0012*/ 	.short	0x0010
        /*0014*/ 	.byte	0x00, 0xf0, 0x11, 0x00


	//----- nvinfo : EIATTR_KPARAM_INFO
	.align		4
.L_141:
        /*0018*/ 	.byte	0x04, 0x17
        /*001a*/ 	.short	(.L_143 - .L_142)
.L_142:
        /*001c*/ 	.word	0x00000000
        /*0020*/ 	.short	0x0001
        /*0022*/ 	.short	0x0008
        /*0024*/ 	.byte	0x00, 0xf0, 0x21, 0x00


	//----- nvinfo : EIATTR_KPARAM_INFO
	.align		4
.L_143:
        /*0028*/ 	.byte	0x04, 0x17
        /*002a*/ 	.short	(.L_145 - .L_144)
.L_144:
        /*002c*/ 	.word	0x00000000
        /*0030*/ 	.short	0x0000
        /*0032*/ 	.short	0x0000
        /*0034*/ 	.byte	0x00, 0xf0, 0x21, 0x00


	//----- nvinfo : EIATTR_SPARSE_MMA_MASK
	.align		4
.L_145:
        /*0038*/ 	.byte	0x03, 0x50
        /*003a*/ 	.short	0x0000


	//----- nvinfo : EIATTR_MAXREG_COUNT
	.align		4
        /*003c*/ 	.byte	0x03, 0x1b
        /*003e*/ 	.short	0x00ff


	//----- nvinfo : EIATTR_MERCURY_ISA_VERSION
	.align		4
        /*0040*/ 	.byte	0x03, 0x5f
        /*0042*/ 	.short	0x0101


	//----- nvinfo : EIATTR_VRC_CTA_INIT_COUNT
	.align		4
        /*0044*/ 	.byte	0x02, 0x4a
	.zero		1
	.zero		1


	//----- nvinfo : EIATTR_EXIT_INSTR_OFFSETS
	.align		4
        /*0048*/ 	.byte	0x04, 0x1c
        /*004a*/ 	.short	(.L_147 - .L_146)


	//   ....[0]....
.L_146:
        /*004c*/ 	.word	0x00000090


	//   ....[1]....
        /*0050*/ 	.word	0x00000160


	//----- nvinfo : EIATTR_CRS_STACK_SIZE
	.align		4
.L_147:
        /*0054*/ 	.byte	0x04, 0x1e
        /*0056*/ 	.short	(.L_149 - .L_148)
.L_148:
        /*0058*/ 	.word	0x00000000


	//----- nvinfo : EIATTR_CBANK_PARAM_SIZE
	.align		4
.L_149:
        /*005c*/ 	.byte	0x03, 0x19
        /*005e*/ 	.short	0x0014


	//----- nvinfo : EIATTR_PARAM_CBANK
	.align		4
        /*0060*/ 	.byte	0x04, 0x0a
        /*0062*/ 	.short	(.L_151 - .L_150)
	.align		4
.L_150:
        /*0064*/ 	.word	index@(.nv.constant0._Z10testKernelIjEvPT_S1_i)
        /*0068*/ 	.short	0x0380
        /*006a*/ 	.short	0x0014


	//----- nvinfo : EIATTR_SW_WAR
	.align		4
.L_151:
        /*006c*/ 	.byte	0x04, 0x36
        /*006e*/ 	.short	(.L_153 - .L_152)
.L_152:
        /*0070*/ 	.word	0x00000008
.L_153:


//--------------------- .nv.info._Z10testKernelI5RGBA8EvPT_S2_i --------------------------
	.section	.nv.info._Z10testKernelI5RGBA8EvPT_S2_i,"",@"SHT_CUDA_INFO"
	.sectionflags	@""
	.align	4


	//----- nvinfo : EIATTR_CUDA_API_VERSION
	.align		4
        /*0000*/ 	.byte	0x04, 0x37
        /*0002*/ 	.short	(.L_155 - .L_154)
.L_154:
        /*0004*/ 	.word	0x00000082


	//----- nvinfo : EIATTR_KPARAM_INFO
	.align		4
.L_155:
        /*0008*/ 	.byte	0x04, 0x17
        /*000a*/ 	.short	(.L_157 - .L_156)
.L_156:
        /*000c*/ 	.word	0x00000000
        /*0010*/ 	.short	0x0002
        /*0012*/ 	.short	0x0010
        /*0014*/ 	.byte	0x00, 0xf0, 0x11, 0x00


	//----- nvinfo : EIATTR_KPARAM_INFO
	.align		4
.L_157:
        /*0018*/ 	.byte	0x04, 0x17
        /*001a*/ 	.short	(.L_159 - .L_158)
.L_158:
        /*001c*/ 	.word	0x00000000
        /*0020*/ 	.short	0x0001
        /*0022*/ 	.short	0x0008
        /*0024*/ 	.byte	0x00, 0xf0, 0x21, 0x00


	//----- nvinfo : EIATTR_KPARAM_INFO
	.align		4
.L_159:
        /*0028*/ 	.byte	0x04, 0x17
        /*002a*/ 	.short	(.L_161 - .L_160)
.L_160:
        /*002c*/ 	.word	0x00000000
        /*0030*/ 	.short	0x0000
        /*0032*/ 	.short	0x0000
        /*0034*/ 	.byte	0x00, 0xf0, 0x21, 0x00


	//----- nvinfo : EIATTR_SPARSE_MMA_MASK
	.align		4
.L_161:
        /*0038*/ 	.byte	0x03, 0x50
        /*003a*/ 	.short	0x0000


	//----- nvinfo : EIATTR_MAXREG_COUNT
	.align		4
        /*003c*/ 	.byte	0x03, 0x1b
        /*003e*/ 	.short	0x00ff


	//----- nvinfo : EIATTR_MERCURY_ISA_VERSION
	.align		4
        /*0040*/ 	.byte	0x03, 0x5f
        /*0042*/ 	.short	0x0101


	//----- nvinfo : EIATTR_VRC_CTA_INIT_COUNT
	.align		4
        /*0044*/ 	.byte	0x02, 0x4a
	.zero		1
	.zero		1


	//----- nvinfo : EIATTR_EXIT_INSTR_OFFSETS
	.align		4
        /*0048*/ 	.byte	0x04, 0x1c
        /*004a*/ 	.short	(.L_163 - .L_162)


	//   ....[0]....
.L_162:
        /*004c*/ 	.word	0x00000090


	//   ....[1]....
        /*0050*/ 	.word	0x00000160


	//----- nvinfo : EIATTR_CRS_STACK_SIZE
	.align		4
.L_163:
        /*0054*/ 	.byte	0x04, 0x1e
        /*0056*/ 	.short	(.L_165 - .L_164)
.L_164:
        /*0058*/ 	.word	0x00000000


	//----- nvinfo : EIATTR_CBANK_PARAM_SIZE
	.align		4
.L_165:
        /*005c*/ 	.byte	0x03, 0x19
        /*005e*/ 	.short	0x0014


	//----- nvinfo : EIATTR_PARAM_CBANK
	.align		4
        /*0060*/ 	.byte	0x04, 0x0a
        /*0062*/ 	.short	(.L_167 - .L_166)
	.align		4
.L_166:
        /*0064*/ 	.word	index@(.nv.constant0._Z10testKernelI5RGBA8EvPT_S2_i)
        /*0068*/ 	.short	0x0380
        /*006a*/ 	.short	0x0014


	//----- nvinfo : EIATTR_SW_WAR
	.align		4
.L_167:
        /*006c*/ 	.byte	0x04, 0x36
        /*006e*/ 	.short	(.L_169 - .L_168)
.L_168:
        /*0070*/ 	.word	0x00000008
.L_169:


//--------------------- .nv.info._Z10testKernelI17RGBA32_misalignedEvPT_S2_i --------------------------
	.section	.nv.info._Z10testKernelI17RGBA32_misalignedEvPT_S2_i,"",@"SHT_CUDA_INFO"
	.sectionflags	@""
	.align	4


	//----- nvinfo : EIATTR_CUDA_API_VERSION
	.align		4
        /*0000*/ 	.byte	0x04, 0x37
        /*0002*/ 	.short	(.L_171 - .L_170)
.L_170:
        /*0004*/ 	.word	0x00000082


	//----- nvinfo : EIATTR_KPARAM_INFO
	.align		4
.L_171:
        /*0008*/ 	.byte	0x04, 0x17
        /*000a*/ 	.short	(.L_173 - .L_172)
.L_172:
        /*000c*/ 	.word	0x00000000
        /*0010*/ 	.short	0x0002
        /*0012*/ 	.short	0x0010
        /*0014*/ 	.byte	0x00, 0xf0, 0x11, 0x00


	//----- nvinfo : EIATTR_KPARAM_INFO
	.align		4
.L_173:
        /*0018*/ 	.byte	0x04, 0x17
        /*001a*/ 	.short	(.L_175 - .L_174)
.L_174:
        /*001c*/ 	.word	0x00000000
        /*0020*/ 	.short	0x0001
        /*0022*/ 	.short	0x0008
        /*0024*/ 	.byte	0x00, 0xf0, 0x21, 0x00


	//----- nvinfo : EIATTR_KPARAM_INFO
	.align		4
.L_175:
        /*0028*/ 	.byte	0x04, 0x17
        /*002a*/ 	.short	(.L_177 - .L_176)
.L_176:
        /*002c*/ 	.word	0x00000000
        /*0030*/ 	.short	0x0000
        /*0032*/ 	.short	0x0000
        /*0034*/ 	.byte	0x00, 0xf0, 0x21, 0x00


	//----- nvinfo : EIATTR_SPARSE_MMA_MASK
	.align		4
.L_177:
        /*0038*/ 	.byte	0x03, 0x50
        /*003a*/ 	.short	0x0000


	//----- nvinfo : EIATTR_MAXREG_COUNT
	.align		4
        /*003c*/ 	.byte	0x03, 0x1b
        /*003e*/ 	.short	0x00ff


	//----- nvinfo : EIATTR_MERCURY_ISA_VERSION
	.align		4
        /*0040*/ 	.byte	0x03, 0x5f
        /*0042*/ 	.short	0x0101


	//----- nvinfo : EIATTR_VRC_CTA_INIT_COUNT
	.align		4
        /*0044*/ 	.byte	0x02, 0x4a
	.zero		1
	.zero		1


	//----- nvinfo : EIATTR_EXIT_INSTR_OFFSETS
	.align		4
        /*0048*/ 	.byte	0x04, 0x1c
        /*004a*/ 	.short	(.L_179 - .L_178)


	//   ....[0]....
.L_178:
        /*004c*/ 	.word	0x00000090


	//   ....[1]....
        /*0050*/ 	.word	0x00000220


	//----- nvinfo : EIATTR_CRS_STACK_SIZE
	.align		4
.L_179:
        /*0054*/ 	.byte	0x04, 0x1e
        /*0056*/ 	.short	(.L_181 - .L_180)
.L_180:
        /*0058*/ 	.word	0x00000000


	//----- nvinfo : EIATTR_CBANK_PARAM_SIZE
	.align		4
.L_181:
        /*005c*/ 	.byte	0x03, 0x19
        /*005e*/ 	.short	0x0014


	//----- nvinfo : EIATTR_PARAM_CBANK
	.align		4
        /*0060*/ 	.byte	0x04, 0x0a
        /*0062*/ 	.short	(.L_183 - .L_182)
	.align		4
.L_182:
        /*0064*/ 	.word	index@(.nv.constant0._Z10testKernelI17RGBA32_misalignedEvPT_S2_i)
        /*0068*/ 	.short	0x0380
        /*006a*/ 	.short	0x0014


	//----- nvinfo : EIATTR_SW_WAR
	.align		4
.L_183:
        /*006c*/ 	.byte	0x04, 0x36
        /*006e*/ 	.short	(.L_185 - .L_184)
.L_184:
        /*0070*/ 	.word	0x00000008
.L_185:


//--------------------- .nv.info._Z10testKernelI16RGB32_misalignedEvPT_S2_i --------------------------
	.section	.nv.info._Z10testKernelI16RGB32_misalignedEvPT_S2_i,"",@"SHT_CUDA_INFO"
	.sectionflags	@""
	.align	4


	//----- nvinfo : EIATTR_CUDA_API_VERSION
	.align		4
        /*0000*/ 	.byte	0x04, 0x37
        /*0002*/ 	.short	(.L_187 - .L_186)
.L_186:
        /*0004*/ 	.word	0x00000082


	//----- nvinfo : EIATTR_KPARAM_INFO
	.align		4
.L_187:
        /*0008*/ 	.byte	0x04, 0x17
        /*000a*/ 	.short	(.L_189 - .L_188)
.L_188:
        /*000c*/ 	.word	0x00000000
        /*0010*/ 	.short	0x0002
        /*0012*/ 	.short	0x0010
        /*0014*/ 	.byte	0x00, 0xf0, 0x11, 0x00


	//----- nvinfo : EIATTR_KPARAM_INFO
	.align		4
.L_189:
        /*0018*/ 	.byte	0x04, 0x17
        /*001a*/ 	.short	(.L_191 - .L_190)
.L_190:
        /*001c*/ 	.word	0x00000000
        /*0020*/ 	.short	0x0001
        /*0022*/ 	.short	0x0008
        /*0024*/ 	.byte	0x00, 0xf0, 0x21, 0x00


	//----- nvinfo : EIATTR_KPARAM_INFO
	.align		4
.L_191:
        /*0028*/ 	.byte	0x04, 0x17
        /*002a*/ 	.short	(.L_193 - .L_192)
.L_192:
        /*002c*/ 	.word	0x00000000
        /*0030*/ 	.short	0x0000
        /*0032*/ 	.short	0x0000
        /*0034*/ 	.byte	0x00, 0xf0, 0x21, 0x00


	//----- nvinfo : EIATTR_SPARSE_MMA_MASK
	.align		4
.L_193:
        /*0038*/ 	.byte	0x03, 0x50
        /*003a*/ 	.short	0x0000


	//----- nvinfo : EIATTR_MAXREG_COUNT
	.align		4
        /*003c*/ 	.byte	0x03, 0x1b
        /*003e*/ 	.short	0x00ff


	//----- nvinfo : EIATTR_MERCURY_ISA_VERSION
	.align		4
        /*0040*/ 	.byte	0x03, 0x5f
        /*0042*/ 	.short	0x0101


	//----- nvinfo : EIATTR_VRC_CTA_INIT_COUNT
	.align		4
        /*0044*/ 	.byte	0x02, 0x4a
	.zero		1
	.zero		1


	//----- nvinfo : EIATTR_EXIT_INSTR_OFFSETS
	.align		4
        /*0048*/ 	.byte	0x04, 0x1c
        /*004a*/ 	.short	(.L_195 - .L_194)


	//   ....[0]....
.L_194:
        /*004c*/ 	.word	0x00000090


	//   ....[1]....
        /*0050*/ 	.word	0x000001e0


	//----- nvinfo : EIATTR_CRS_STACK_SIZE
	.align		4
.L_195:
        /*0054*/ 	.byte	0x04, 0x1e
        /*0056*/ 	.short	(.L_197 - .L_196)
.L_196:
        /*0058*/ 	.word	0x00000000


	//----- nvinfo : EIATTR_CBANK_PARAM_SIZE
	.align		4
.L_197:
        /*005c*/ 	.byte	0x03, 0x19
        /*005e*/ 	.short	0x0014


	//----- nvinfo : EIATTR_PARAM_CBANK
	.align		4
        /*0060*/ 	.byte	0x04, 0x0a
        /*0062*/ 	.short	(.L_199 - .L_198)
	.align		4
.L_198:
        /*0064*/ 	.word	index@(.nv.constant0._Z10testKernelI16RGB32_misalignedEvPT_S2_i)
        /*0068*/ 	.short	0x0380
        /*006a*/ 	.short	0x0014


	//----- nvinfo : EIATTR_SW_WAR
	.align		4
.L_199:
        /*006c*/ 	.byte	0x04, 0x36
        /*006e*/ 	.short	(.L_201 - .L_200)
.L_200:
        /*0070*/ 	.word	0x00000008
.L_201:


//--------------------- .nv.info._Z10testKernelI15LA32_misalignedEvPT_S2_i --------------------------
	.section	.nv.info._Z10testKernelI15LA32_misalignedEvPT_S2_i,"",@"SHT_CUDA_INFO"
	.sectionflags	@""
	.align	4


	//----- nvinfo : EIATTR_CUDA_API_VERSION
	.align		4
        /*0000*/ 	.byte	0x04, 0x37
        /*0002*/ 	.short	(.L_203 - .L_202)
.L_202:
        /*0004*/ 	.word	0x00000082


	//----- nvinfo : EIATTR_KPARAM_INFO
	.align		4
.L_203:
        /*0008*/ 	.byte	0x04, 0x17
        /*000a*/ 	.short	(.L_205 - .L_204)
.L_204:
        /*000c*/ 	.word	0x00000000
        /*0010*/ 	.short	0x0002
        /*0012*/ 	.short	0x0010
        /*0014*/ 	.byte	0x00, 0xf0, 0x11, 0x00


	//----- nvinfo : EIATTR_KPARAM_INFO
	.align		4
.L_205:
        /*0018*/ 	.byte	0x04, 0x17
        /*001a*/ 	.short	(.L_207 - .L_206)
.L_206:
        /*001c*/ 	.word	0x00000000
        /*0020*/ 	.short	0x0001
        /*0022*/ 	.short	0x0008
        /*0024*/ 	.byte	0x00, 0xf0, 0x21, 0x00


	//----- nvinfo : EIATTR_KPARAM_INFO
	.align		4
.L_207:
        /*0028*/ 	.byte	0x04, 0x17
        /*002a*/ 	.short	(.L_209 - .L_208)
.L_208:
        /*002c*/ 	.word	0x00000000
        /*0030*/ 	.short	0x0000
        /*0032*/ 	.short	0x0000
        /*0034*/ 	.byte	0x00, 0xf0, 0x21, 0x00


	//----- nvinfo : EIATTR_SPARSE_MMA_MASK
	.align		4
.L_209:
        /*0038*/ 	.byte	0x03, 0x50
        /*003a*/ 	.short	0x0000


	//----- nvinfo : EIATTR_MAXREG_COUNT
	.align		4
        /*003c*/ 	.byte	0x03, 0x1b
        /*003e*/ 	.short	0x00ff


	//----- nvinfo : EIATTR_MERCURY_ISA_VERSION
	.align		4
        /*0040*/ 	.byte	0x03, 0x5f
        /*0042*/ 	.short	0x0101


	//----- nvinfo : EIATTR_VRC_CTA_INIT_COUNT
	.align		4
        /*0044*/ 	.byte	0x02, 0x4a
	.zero		1
	.zero		1


	//----- nvinfo : EIATTR_EXIT_INSTR_OFFSETS
	.align		4
        /*0048*/ 	.byte	0x04, 0x1c
        /*004a*/ 	.short	(.L_211 - .L_210)


	//   ....[0]....
.L_210:
        /*004c*/ 	.word	0x00000090


	//   ....[1]....
        /*0050*/ 	.word	0x000001a0


	//----- nvinfo : EIATTR_CRS_STACK_SIZE
	.align		4
.L_211:
        /*0054*/ 	.byte	0x04, 0x1e
        /*0056*/ 	.short	(.L_213 - .L_212)
.L_212:
        /*0058*/ 	.word	0x00000000


	//----- nvinfo : EIATTR_CBANK_PARAM_SIZE
	.align		4
.L_213:
        /*005c*/ 	.byte	0x03, 0x19
        /*005e*/ 	.short	0x0014


	//----- nvinfo : EIATTR_PARAM_CBANK
	.align		4
        /*0060*/ 	.byte	0x04, 0x0a
        /*0062*/ 	.short	(.L_215 - .L_214)
	.align		4
.L_214:
        /*0064*/ 	.word	index@(.nv.constant0._Z10testKernelI15LA32_misalignedEvPT_S2_i)
        /*0068*/ 	.short	0x0380
        /*006a*/ 	.short	0x0014


	//----- nvinfo : EIATTR_SW_WAR
	.align		4
.L_215:
        /*006c*/ 	.byte	0x04, 0x36
        /*006e*/ 	.short	(.L_217 - .L_216)
.L_216:
        /*0070*/ 	.word	0x00000008
.L_217:


//--------------------- .nv.info._Z10testKernelI16RGBA8_misalignedEvPT_S2_i --------------------------
	.section	.nv.info._Z10testKernelI16RGBA8_misalignedEvPT_S2_i,"",@"SHT_CUDA_INFO"
	.sectionflags	@""
	.align	4


	//----- nvinfo : EIATTR_CUDA_API_VERSION
	.align		4
        /*0000*/ 	.byte	0x04, 0x37
        /*0002*/ 	.short	(.L_219 - .L_218)
.L_218:
        /*0004*/ 	.word	0x00000082


	//----- nvinfo : EIATTR_KPARAM_INFO
	.align		4
.L_219:
        /*0008*/ 	.byte	0x04, 0x17
        /*000a*/ 	.short	(.L_221 - .L_220)
.L_220:
        /*000c*/ 	.word	0x00000000
        /*0010*/ 	.short	0x0002
        /*0012*/ 	.short	0x0010
        /*0014*/ 	.byte	0x00, 0xf0, 0x11, 0x00


	//----- nvinfo : EIATTR_KPARAM_INFO
	.align		4
.L_221:
        /*0018*/ 	.byte	0x04, 0x17
        /*001a*/ 	.short	(.L_223 - .L_222)
.L_222:
        /*001c*/ 	.word	0x00000000
        /*0020*/ 	.short	0x0001
        /*0022*/ 	.short	0x0008
        /*0024*/ 	.byte	0x00, 0xf0, 0x21, 0x00


	//----- nvinfo : EIATTR_KPARAM_INFO
	.align		4
.L_223:
        /*0028*/ 	.byte	0x04, 0x17
        /*002a*/ 	.short	(.L_225 - .L_224)
.L_224:
        /*002c*/ 	.word	0x00000000
        /*0030*/ 	.short	0x0000
        /*0032*/ 	.short	0x0000
        /*0034*/ 	.byte	0x00, 0xf0, 0x21, 0x00


	//----- nvinfo : EIATTR_SPARSE_MMA_MASK
	.align		4
.L_225:
        /*0038*/ 	.byte	0x03, 0x50
        /*003a*/ 	.short	0x0000


	//----- nvinfo : EIATTR_MAXREG_COUNT
	.align		4
        /*003c*/ 	.byte	0x03, 0x1b
        /*003e*/ 	.short	0x00ff


	//----- nvinfo : EIATTR_MERCURY_ISA_VERSION
	.align		4
        /*0040*/ 	.byte	0x03, 0x5f
        /*0042*/ 	.short	0x0101


	//----- nvinfo : EIATTR_VRC_CTA_INIT_COUNT
	.align		4
        /*0044*/ 	.byte	0x02, 0x4a
	.zero		1
	.zero		1


	//----- nvinfo : EIATTR_EXIT_INSTR_OFFSETS
	.align		4
        /*0048*/ 	.byte	0x04, 0x1c
        /*004a*/ 	.short	(.L_227 - .L_226)


	//   ....[0]....
.L_226:
        /*004c*/ 	.word	0x00000090


	//   ....[1]....
        /*0050*/ 	.word	0x00000220


	//----- nvinfo : EIATTR_CRS_STACK_SIZE
	.align		4
.L_227:
        /*0054*/ 	.byte	0x04, 0x1e
        /*0056*/ 	.short	(.L_229 - .L_228)
.L_228:
        /*0058*/ 	.word	0x00000000


	//----- nvinfo : EIATTR_CBANK_PARAM_SIZE
	.align		4
.L_229:
        /*005c*/ 	.byte	0x03, 0x19
        /*005e*/ 	.short	0x0014


	//----- nvinfo : EIATTR_PARAM_CBANK
	.align		4
        /*0060*/ 	.byte	0x04, 0x0a
        /*0062*/ 	.short	(.L_231 - .L_230)
	.align		4
.L_230:
        /*0064*/ 	.word	index@(.nv.constant0._Z10testKernelI16RGBA8_misalignedEvPT_S2_i)
        /*0068*/ 	.short	0x0380
        /*006a*/ 	.short	0x0014


	//----- nvinfo : EIATTR_SW_WAR
	.align		4
.L_231:
        /*006c*/ 	.byte	0x04, 0x36
        /*006e*/ 	.short	(.L_233 - .L_232)
.L_232:
        /*0070*/ 	.word	0x00000008
.L_233:


//--------------------- .nv.info._Z10testKernelItEvPT_S1_i --------------------------
	.section	.nv.info._Z10testKernelItEvPT_S1_i,"",@"SHT_CUDA_INFO"
	.sectionflags	@""
	.align	4


	//----- nvinfo : EIATTR_CUDA_API_VERSION
	.align		4
        /*0000*/ 	.byte	0x04, 0x37
        /*0002*/ 	.short	(.L_235 - .L_234)
.L_234:
        /*0004*/ 	.word	0x00000082


	//----- nvinfo : EIATTR_KPARAM_INFO
	.align		4
.L_235:
        /*0008*/ 	.byte	0x04, 0x17
        /*000a*/ 	.short	(.L_237 - .L_236)
.L_236:
        /*000c*/ 	.word	0x00000000
        /*0010*/ 	.short	0x0002
        /*0012*/ 	.short	0x0010
        /*0014*/ 	.byte	0x00, 0xf0, 0x11, 0x00


	//----- nvinfo : EIATTR_KPARAM_INFO
	.align		4
.L_237:
        /*0018*/ 	.byte	0x04, 0x17
        /*001a*/ 	.short	(.L_239 - .L_238)
.L_238:
        /*001c*/ 	.word	0x00000000
        /*0020*/ 	.short	0x0001
        /*0022*/ 	.short	0x0008
        /*0024*/ 	.byte	0x00, 0xf0, 0x21, 0x00


	//----- nvinfo : EIATTR_KPARAM_INFO
	.align		4
.L_239:
        /*0028*/ 	.byte	0x04, 0x17
        /*002a*/ 	.short	(.L_241 - .L_240)
.L_240:
        /*002c*/ 	.word	0x00000000
        /*0030*/ 	.short	0x0000
        /*0032*/ 	.short	0x0000
        /*0034*/ 	.byte	0x00, 0xf0, 0x21, 0x00


	//----- nvinfo : EIATTR_SPARSE_MMA_MASK
	.align		4
.L_241:
        /*0038*/ 	.byte	0x03, 0x50
        /*003a*/ 	.short	0x0000


	//----- nvinfo : EIATTR_MAXREG_COUNT
	.align		4
        /*003c*/ 	.byte	0x03, 0x1b
        /*003e*/ 	.short	0x00ff


	//----- nvinfo : EIATTR_MERCURY_ISA_VERSION
	.align		4
        /*0040*/ 	.byte	0x03, 0x5f
        /*0042*/ 	.short	0x0101


	//----- nvinfo : EIATTR_VRC_CTA_INIT_COUNT
	.align		4
        /*0044*/ 	.byte	0x02, 0x4a
	.zero		1
	.zero		1


	//----- nvinfo : EIATTR_EXIT_INSTR_OFFSETS
	.align		4
        /*0048*/ 	.byte	0x04, 0x1c
        /*004a*/ 	.short	(.L_243 - .L_242)


	//   ....[0]....
.L_242:
        /*004c*/ 	.word	0x00000090


	//   ....[1]....
        /*0050*/ 	.word	0x00000160


	//----- nvinfo : EIATTR_CRS_STACK_SIZE
	.align		4
.L_243:
        /*0054*/ 	.byte	0x04, 0x1e
        /*0056*/ 	.short	(.L_245 - .L_244)
.L_244:
        /*0058*/ 	.word	0x00000000


	//----- nvinfo : EIATTR_CBANK_PARAM_SIZE
	.align		4
.L_245:
        /*005c*/ 	.byte	0x03, 0x19
        /*005e*/ 	.short	0x0014


	//----- nvinfo : EIATTR_PARAM_CBANK
	.align		4
        /*0060*/ 	.byte	0x04, 0x0a
        /*0062*/ 	.short	(.L_247 - .L_246)
	.align		4
.L_246:
        /*0064*/ 	.word	index@(.nv.constant0._Z10testKernelItEvPT_S1_i)
        /*0068*/ 	.short	0x0380
        /*006a*/ 	.short	0x0014


	//----- nvinfo : EIATTR_SW_WAR
	.align		4
.L_247:
        /*006c*/ 	.byte	0x04, 0x36
        /*006e*/ 	.short	(.L_249 - .L_248)
.L_248:
        /*0070*/ 	.word	0x00000008
.L_249:


//--------------------- .nv.info._Z10testKernelIhEvPT_S1_i --------------------------
	.section	.nv.info._Z10testKernelIhEvPT_S1_i,"",@"SHT_CUDA_INFO"
	.sectionflags	@""
	.align	4


	//----- nvinfo : EIATTR_CUDA_API_VERSION
	.align		4
        /*0000*/ 	.byte	0x04, 0x37
        /*0002*/ 	.short	(.L_251 - .L_250)
.L_250:
        /*0004*/ 	.word	0x00000082


	//----- nvinfo : EIATTR_KPARAM_INFO
	.align		4
.L_251:
        /*0008*/ 	.byte	0x04, 0x17
        /*000a*/ 	.short	(.L_253 - .L_252)
.L_252:
        /*000c*/ 	.word	0x00000000
        /*0010*/ 	.short	0x0002
        /*0012*/ 	.short	0x0010
        /*0014*/ 	.byte	0x00, 0xf0, 0x11, 0x00


	//----- nvinfo : EIATTR_KPARAM_INFO
	.align		4
.L_253:
        /*0018*/ 	.byte	0x04, 0x17
        /*001a*/ 	.short	(.L_255 - .L_254)
.L_254:
        /*001c*/ 	.word	0x00000000
        /*0020*/ 	.short	0x0001
        /*0022*/ 	.short	0x0008
        /*0024*/ 	.byte	0x00, 0xf0, 0x21, 0x00


	//----- nvinfo : EIATTR_KPARAM_INFO
	.align		4
.L_255:
        /*0028*/ 	.byte	0x04, 0x17
        /*002a*/ 	.short	(.L_257 - .L_256)
.L_256:
        /*002c*/ 	.word	0x00000000
        /*0030*/ 	.short	0x0000
        /*0032*/ 	.short	0x0000
        /*0034*/ 	.byte	0x00, 0xf0, 0x21, 0x00


	//----- nvinfo : EIATTR_SPARSE_MMA_MASK
	.align		4
.L_257:
        /*0038*/ 	.byte	0x03, 0x50
        /*003a*/ 	.short	0x0000


	//----- nvinfo : EIATTR_MAXREG_COUNT
	.align		4
        /*003c*/ 	.byte	0x03, 0x1b
        /*003e*/ 	.short	0x00ff


	//----- nvinfo : EIATTR_MERCURY_ISA_VERSION
	.align		4
        /*0040*/ 	.byte	0x03, 0x5f
        /*0042*/ 	.short	0x0101


	//----- nvinfo : EIATTR_VRC_CTA_INIT_COUNT
	.align		4
        /*0044*/ 	.byte	0x02, 0x4a
	.zero		1
	.zero		1


	//----- nvinfo : EIATTR_EXIT_INSTR_OFFSETS
	.align		4
        /*0048*/ 	.byte	0x04, 0x1c
        /*004a*/ 	.short	(.L_259 - .L_258)


	//   ....[0]....
.L_258:
        /*004c*/ 	.word	0x000000a0


	//   ....[1]....
        /*0050*/ 	.word	0x00000180


	//----- nvinfo : EIATTR_CRS_STACK_SIZE
	.align		4
.L_259:
        /*0054*/ 	.byte	0x04, 0x1e
        /*0056*/ 	.short	(.L_261 - .L_260)
.L_260:
        /*0058*/ 	.word	0x00000000


	//----- nvinfo : EIATTR_CBANK_PARAM_SIZE
	.align		4
.L_261:
        /*005c*/ 	.byte	0x03, 0x19
        /*005e*/ 	.short	0x0014


	//----- nvinfo : EIATTR_PARAM_CBANK
	.align		4
        /*0060*/ 	.byte	0x04, 0x0a
        /*0062*/ 	.short	(.L_263 - .L_262)
	.align		4
.L_262:
        /*0064*/ 	.word	index@(.nv.constant0._Z10testKernelIhEvPT_S1_i)
        /*0068*/ 	.short	0x0380
        /*006a*/ 	.short	0x0014


	//----- nvinfo : EIATTR_SW_WAR
	.align		4
.L_263:
        /*006c*/ 	.byte	0x04, 0x36
        /*006e*/ 	.short	(.L_265 - .L_264)
.L_264:
        /*0070*/ 	.word	0x00000008
.L_265:


//--------------------- .nv.callgraph             --------------------------
	.section	.nv.callgraph,"",@"SHT_CUDA_CALLGRAPH"
	.align	4
	.sectionentsize	8
	.align		4
        /*0000*/ 	.word	0x00000000
	.align		4
        /*0004*/ 	.word	0xffffffff
	.align		4
        /*0008*/ 	.word	0x00000000
	.align		4
        /*000c*/ 	.word	0xfffffffe
	.align		4
        /*0010*/ 	.word	0x00000000
	.align		4
        /*0014*/ 	.word	0xfffffffd
	.align		4
        /*0018*/ 	.word	0x00000000
	.align		4
        /*001c*/ 	.word	0xfffffffc


//--------------------- .nv.constant4             --------------------------
	.section	.nv.constant4,"a",@progbits
	.align	8
	.align		8
.nv.constant4:
        /*0000*/ 	.dword	_ZTV18StopWatchInterface
	.align		8
        /*0008*/ 	.dword	_ZTV14StopWatchLinux


//--------------------- .text._Z10testKernelI8RGBA32_2EvPT_S2_i --------------------------
	.section	.text._Z10testKernelI8RGBA32_2EvPT_S2_i,"ax",@progbits
	.align	128
        .global         _Z10testKernelI8RGBA32_2EvPT_S2_i
        .type           _Z10testKernelI8RGBA32_2EvPT_S2_i,@function
        .size           _Z10testKernelI8RGBA32_2EvPT_S2_i,(.L_x_24 - _Z10testKernelI8RGBA32_2EvPT_S2_i)
        .other          _Z10testKernelI8RGBA32_2EvPT_S2_i,@"STO_CUDA_ENTRY STV_DEFAULT"
_Z10testKernelI8RGBA32_2EvPT_S2_i:
.text._Z10testKernelI8RGBA32_2EvPT_S2_i:
[----:B------:R-:W-:Y:S01]  /*0000*/  LDC R1, c[0x0][0x37c] ;  /* 0x0000df00ff017b82 */ /* 0x000fe20000000800 */
[----:B------:R-:W0:Y:S07]  /*0010*/  S2R R3, SR_TID.X ;  /* 0x0000000000037919 */ /* 0x000e2e0000002100 */
[----:B------:R-:W0:Y:S01]  /*0020*/  S2UR UR4, SR_CTAID.X ;  /* 0x00000000000479c3 */ /* 0x000e220000002500 */
[----:B------:R-:W1:Y:S07]  /*0030*/  LDCU UR6, c[0x0][0x390] ;  /* 0x00007200ff0677ac */ /* 0x000e6e0008000800 */
[----:B------:R-:W0:Y:S01]  /*0040*/  LDC R18, c[0x0][0x360] ;  /* 0x0000d800ff127b82 */ /* 0x000e220000000800 */
[----:B------:R-:W2:Y:S01]  /*0050*/  LDCU UR5, c[0x0][0x370] ;  /* 0x00006e00ff0577ac */ /* 0x000ea20008000800 */
[----:B0-----:R-:W-:-:S02]  /*0060*/  IMAD R0, R18, UR4, R3 ;  /* 0x0000000412007c24 */ /* 0x001fc4000f8e0203 */
[----:B--2---:R-:W-:-:S03]  /*0070*/  IMAD R18, R18, UR5, RZ ;  /* 0x0000000512127c24 */ /* 0x004fc6000f8e02ff */
[----:B-1----:R-:W-:-:S13]  /*0080*/  ISETP.GE.AND P0, PT, R0, UR6, PT ;  /* 0x0000000600007c0c */ /* 0x002fda000bf06270 */
[----:B------:R-:W-:Y:S05]  /*0090*/  @P0 EXIT ;  /* 0x000000000000094d */ /* 0x000fea0003800000 */
[----:B------:R-:W0:Y:S08]  /*00a0*/  LDC.64 R20, c[0x0][0x358] ;  /* 0x0000d600ff147b82 */ /* 0x000e300000000a00 */
[----:B------:R-:W1:Y:S08]  /*00b0*/  LDC.64 R14, c[0x0][0x380] ;  /* 0x0000e000ff0e7b82 */ /* 0x000e700000000a00 */
[----:B------:R-:W2:Y:S02]  /*00c0*/  LDC.64 R16, c[0x0][0x388] ;  /* 0x0000e200ff107b82 */ /* 0x000ea40000000a00 */
.L_x_0:
[----:B0-----:R-:W-:Y:S01]  /*00d0*/  R2UR UR8, R20 ;  /* 0x00000000140872ca */ /* 0x001fe200000e0000 */
[----:B--2---:R-:W-:Y:S01]  /*00e0*/  IMAD.WIDE R12, R0, 0x20, R16 ;  /* 0x00000020000c7825 */ /* 0x004fe200078e0210 */
[C---:B------:R-:W-:Y:S02]  /*00f0*/  R2UR UR9, R21.reuse ;  /* 0x00000000150972ca */ /* 0x040fe400000e0000 */
[----:B------:R-:W-:Y:S02]  /*0100*/  R2UR UR4, R20 ;  /* 0x00000000140472ca */ /* 0x000fe400000e0000 */
[----:B------:R-:W-:-:S09]  /*0110*/  R2UR UR5, R21 ;  /* 0x00000000150572ca */ /* 0x000fd200000e0000 */
[----:B----4-:R-:W2:Y:S04]  /*0120*/  LDG.E.128 R4, desc[UR8][R12.64+0x10] ;  /* 0x000010080c047981 */ /* 0x010ea8000c1e1d00 */
[----:B------:R-:W3:Y:S01]  /*0130*/  LDG.E.128 R8, desc[UR4][R12.64] ;  /* 0x000000040c087981 */ /* 0x000ee2000c1e1d00 */
[----:B-1----:R-:W-:-:S04]  /*0140*/  IMAD.WIDE R2, R0, 0x20, R14 ;  /* 0x0000002000027825 */ /* 0x002fc800078e020e */
[----:B------:R-:W-:-:S05]  /*0150*/  IMAD.IADD R0, R18, 0x1, R0 ;  /* 0x0000000112007824 */ /* 0x000fca00078e0200 */
[----:B------:R-:W-:Y:S01]  /*0160*/  ISETP.GE.AND P0, PT, R0, UR6, PT ;  /* 0x0000000600007c0c */ /* 0x000fe2000bf06270 */
[----:B--2---:R4:W-:Y:S04]  /*0170*/  STG.E.128 desc[UR4][R2.64+0x10], R4 ;  /* 0x0000100402007986 */ /* 0x0049e8000c101d04 */
[----:B---3--:R4:W-:Y:S08]  /*0180*/  STG.E.128 desc[UR8][R2.64], R8 ;  /* 0x0000000802007986 */ /* 0x0089f0000c101d08 */
[----:B------:R-:W-:Y:S05]  /*0190*/  @!P0 BRA `(.L_x_0) ;  /* 0xfffffffc00cc8947 */ /* 0x000fea000383ffff */
[----:B------:R-:W-:Y:S05]  /*01a0*/  EXIT ;  /* 0x000000000000794d */ /* 0x000fea0003800000 */
.L_x_1:
[----:B------:R-:W-:-:S00]  /*01b0*/  BRA `(.L_x_1) ;  /* 0xfffffffc00fc7947 */ /* 0x000fc0000383ffff */
[----:B------:R-:W-:-:S00]  /*01c0*/  NOP ;  /* 0x0000000000007918 */ /* 0x000fc00000000000 */
        /* <DEDUP_REMOVED lines=11> */
.L_x_24:


//--------------------- .text._Z10testKernelI6RGBA32EvPT_S2_i --------------------------
	.section	.text._Z10testKernelI6RGBA32EvPT_S2_i,"ax",@progbits
	.align	128
        .global         _Z10testKernelI6RGBA32EvPT_S2_i
        .type           _Z10testKernelI6RGBA32EvPT_S2_i,@function
        .size           _Z10testKernelI6RGBA32EvPT_S2_i,(.L_x_25 - _Z10testKernelI6RGBA32EvPT_S2_i)
        .other          _Z10testKernelI6RGBA32EvPT_S2_i,@"STO_CUDA_ENTRY STV_DEFAULT"
_Z10testKernelI6RGBA32EvPT_S2_i:
.text._Z10testKernelI6RGBA32EvPT_S2_i:
        /* <DEDUP_REMOVED lines=13> */
.L_x_2:
[----:B0-----:R-:W-:Y:S01]  /*00d0*/  R2UR UR4, R14 ;  /* 0x000000000e0472ca */ /* 0x001fe200000e0000 */
[----:B--23--:R-:W-:Y:S01]  /*00e0*/  IMAD.WIDE R4, R0, 0x10, R10 ;  /* 0x0000001000047825 */ /* 0x00cfe200078e020a */
[----:B------:R-:W-:-:S13]  /*00f0*/  R2UR UR5, R15 ;  /* 0x000000000f0572ca */ /* 0x000fda00000e0000 */
[----:B------:R-:W2:Y:S01]  /*0100*/  LDG.E.128 R4, desc[UR4][R4.64] ;  /* 0x0000000404047981 */ /* 0x000ea2000c1e1d00 */
[----:B-1----:R-:W-:Y:S01]  /*0110*/  IMAD.WIDE R2, R0, 0x10, R8 ;  /* 0x0000001000027825 */ /* 0x002fe200078e0208 */
[----:B------:R-:W-:-:S04]  /*0120*/  IADD3 R0, PT, PT, R12, R0, RZ ;  /* 0x000000000c007210 */ /* 0x000fc80007ffe0ff */
[----:B------:R-:W-:Y:S01]  /*0130*/  ISETP.GE.AND P0, PT, R0, UR6, PT ;  /* 0x0000000600007c0c */ /* 0x000fe2000bf06270 */
[----:B--2---:R3:W-:-:S12]  /*0140*/  STG.E.128 desc[UR4][R2.64], R4 ;  /* 0x0000000402007986 */ /* 0x0047d8000c101d04 */
[----:B------:R-:W-:Y:S05]  /*0150*/  @!P0 BRA `(.L_x_2) ;  /* 0xfffffffc00dc8947 */ /* 0x000fea000383ffff */
[----:B------:R-:W-:Y:S05]  /*0160*/  EXIT ;  /* 0x000000000000794d */ /* 0x000fea0003800000 */
.L_x_3:
        /* <DEDUP_REMOVED lines=9> */
.L_x_25:


//--------------------- .text._Z10testKernelI5RGB32EvPT_S2_i --------------------------
	.section	.text._Z10testKernelI5RGB32EvPT_S2_i,"ax",@progbits
	.align	128
        .global         _Z10testKernelI5RGB32EvPT_S2_i
        .type           _Z10testKernelI5RGB32EvPT_S2_i,@function
        .size           _Z10testKernelI5RGB32EvPT_S2_i,(.L_x_26 - _Z10testKernelI5RGB32EvPT_S2_i)
        .other          _Z10testKernelI5RGB32EvPT_S2_i,@"STO_CUDA_ENTRY STV_DEFAULT"
_Z10testKernelI5RGB32EvPT_S2_i:
.text._Z10testKernelI5RGB32EvPT_S2_i:
        /* <DEDUP_REMOVED lines=13> */
.L_x_4:
[----:B0-----:R-:W-:Y:S01]  /*00d0*/  R2UR UR4, R14 ;  /* 0x000000000e0472ca */ /* 0x001fe200000e0000 */
[----:B--23--:R-:W-:Y:S01]  /*00e0*/  IMAD.WIDE R4, R0, 0x10, R10 ;  /* 0x0000001000047825 */ /* 0x00cfe200078e020a */
[----:B------:R-:W-:-:S13]  /*00f0*/  R2UR UR5, R15 ;  /* 0x000000000f0572ca */ /* 0x000fda00000e0000 */
[----:B------:R-:W2:Y:S01]  /*0100*/  LDG.E.128 R4, desc[UR4][R4.64] ;  /* 0x0000000404047981 */ /* 0x000ea2000c1e1d00 */
[----:B-1----:R-:W-:Y:S01]  /*0110*/  IMAD.WIDE R2, R0, 0x10, R8 ;  /* 0x0000001000027825 */ /* 0x002fe200078e0208 */
[----:B------:R-:W-:Y:S02]  /*0120*/  R2UR UR8, R14 ;  /* 0x000000000e0872ca */ /* 0x000fe400000e0000 */
[C---:B------:R-:W-:Y:S01]  /*0130*/  R2UR UR9, R15.reuse ;  /* 0x000000000f0972ca */ /* 0x040fe200000e0000 */
[----:B------:R-:W-:Y:S01]  /*0140*/  IMAD.IADD R0, R12, 0x1, R0 ;  /* 0x000000010c007824 */ /* 0x000fe200078e0200 */
[----:B------:R-:W-:Y:S02]  /*0150*/  R2UR UR10, R14 ;  /* 0x000000000e0a72ca */ /* 0x000fe400000e0000 */
[----:B------:R-:W-:Y:S02]  /*0160*/  R2UR UR11, R15 ;  /* 0x000000000f0b72ca */ /* 0x000fe400000e0000 */
[----:B------:R-:W-:-:S07]  /*0170*/  ISETP.GE.AND P0, PT, R0, UR6, PT ;  /* 0x0000000600007c0c */ /* 0x000fce000bf06270 */
[----:B--2---:R3:W-:Y:S04]  /*0180*/  STG.E.64 desc[UR8][R2.64], R4 ;  /* 0x0000000402007986 */ /* 0x0047e8000c101b08 */
[----:B------:R3:W-:Y:S04]  /*0190*/  STG.E desc[UR4][R2.64+0xc], R7 ;  /* 0x00000c0702007986 */ /* 0x0007e8000c101904 */
[----:B------:R3:W-:Y:S01]  /*01a0*/  STG.E desc[UR10][R2.64+0x8], R6 ;  /* 0x0000080602007986 */ /* 0x0007e2000c10190a */
[----:B------:R-:W-:Y:S05]  /*01b0*/  @!P0 BRA `(.L_x_4) ;  /* 0xfffffffc00c48947 */ /* 0x000fea000383ffff */
[----:B------:R-:W-:Y:S05]  /*01c0*/  EXIT ;  /* 0x000000000000794d */ /* 0x000fea0003800000 */
.L_x_5:
        /* <DEDUP_REMOVED lines=11> */
.L_x_26:


//--------------------- .text._Z10testKernelI4LA32EvPT_S2_i --------------------------
	.section	.text._Z10testKernelI4LA32EvPT_S2_i,"ax",@progbits
	.align	128
        .global         _Z10testKernelI4LA32EvPT_S2_i
        .type           _Z10testKernelI4LA32EvPT_S2_i,@function
        .size           _Z10testKernelI4LA32EvPT_S2_i,(.L_x_27 - _Z10testKernelI4LA32EvPT_S2_i)
        .other          _Z10testKernelI4LA32EvPT_S2_i,@"STO_CUDA_ENTRY STV_DEFAULT"
_Z10testKernelI4LA32EvPT_S2_i:
.text._Z10testKernelI4LA32EvPT_S2_i:
        /* <DEDUP_REMOVED lines=13> */
.L_x_6:
[----:B0-----:R-:W-:Y:S01]  /*00d0*/  R2UR UR4, R12 ;  /* 0x000000000c0472ca */ /* 0x001fe200000e0000 */
[----:B--23--:R-:W-:Y:S01]  /*00e0*/  IMAD.WIDE R4, R0, 0x8, R8 ;  /* 0x0000000800047825 */ /* 0x00cfe200078e0208 */
[----:B------:R-:W-:-:S13]  /*00f0*/  R2UR UR5, R13 ;  /* 0x000000000d0572ca */ /* 0x000fda00000e0000 */
[----:B------:R-:W2:Y:S01]  /*0100*/  LDG.E.64 R4, desc[UR4][R4.64] ;  /* 0x0000000404047981 */ /* 0x000ea2000c1e1b00 */
[----:B-1----:R-:W-:Y:S01]  /*0110*/  IMAD.WIDE R2, R0, 0x8, R6 ;  /* 0x0000000800027825 */ /* 0x002fe200078e0206 */
[----:B------:R-:W-:-:S04]  /*0120*/  IADD3 R0, PT, PT, R10, R0, RZ ;  /* 0x000000000a007210 */ /* 0x000fc80007ffe0ff */
[----:B------:R-:W-:Y:S01]  /*0130*/  ISETP.GE.AND P0, PT, R0, UR6, PT ;  /* 0x0000000600007c0c */ /* 0x000fe2000bf06270 */
[----:B--2---:R3:W-:-:S12]  /*0140*/  STG.E.64 desc[UR4][R2.64], R4 ;  /* 0x0000000402007986 */ /* 0x0047d8000c101b04 */
[----:B------:R-:W-:Y:S05]  /*0150*/  @!P0 BRA `(.L_x_6) ;  /* 0xfffffffc00dc8947 */ /* 0x000fea000383ffff */
[----:B------:R-:W-:Y:S05]  /*0160*/  EXIT ;  /* 0x000000000000794d */ /* 0x000fea0003800000 */
.L_x_7:
        /* <DEDUP_REMOVED lines=9> */
.L_x_27:


//--------------------- .text._Z10testKernelIjEvPT_S1_i --------------------------
	.section	.text._Z10testKernelIjEvPT_S1_i,"ax",@progbits
	.align	128
        .global         _Z10testKernelIjEvPT_S1_i
        .type           _Z10testKernelIjEvPT_S1_i,@function
        .size           _Z10testKernelIjEvPT_S1_i,(.L_x_28 - _Z10testKernelIjEvPT_S1_i)
        .other          _Z10testKernelIjEvPT_S1_i,@"STO_CUDA_ENTRY STV_DEFAULT"
_Z10testKernelIjEvPT_S1_i:
.text._Z10testKernelIjEvPT_S1_i:
        /* <DEDUP_REMOVED lines=13> */
.L_x_8:
[----:B0-----:R-:W-:Y:S01]  /*00d0*/  R2UR UR4, R12 ;  /* 0x000000000c0472ca */ /* 0x001fe200000e0000 */
[----:B--23--:R-:W-:Y:S01]  /*00e0*/  IMAD.WIDE R2, R0, 0x4, R6 ;  /* 0x0000000400027825 */ /* 0x00cfe200078e0206 */
[----:B------:R-:W-:-:S13]  /*00f0*/  R2UR UR5, R13 ;  /* 0x000000000d0572ca */ /* 0x000fda00000e0000 */
[----:B------:R-:W2:Y:S01]  /*0100*/  LDG.E R3, desc[UR4][R2.64] ;  /* 0x0000000402037981 */ /* 0x000ea2000c1e1900 */
[----:B-1----:R-:W-:Y:S01]  /*0110*/  IMAD.WIDE R4, R0, 0x4, R8 ;  /* 0x0000000400047825 */ /* 0x002fe200078e0208 */
[----:B------:R-:W-:-:S04]  /*0120*/  IADD3 R0, PT, PT, R10, R0, RZ ;  /* 0x000000000a007210 */ /* 0x000fc80007ffe0ff */
[----:B------:R-:W-:Y:S01]  /*0130*/  ISETP.GE.AND P0, PT, R0, UR6, PT ;  /* 0x0000000600007c0c */ /* 0x000fe2000bf06270 */
[----:B--2---:R3:W-:-:S12]  /*0140*/  STG.E desc[UR4][R4.64], R3 ;  /* 0x0000000304007986 */ /* 0x0047d8000c101904 */
[----:B------:R-:W-:Y:S05]  /*0150*/  @!P0 BRA `(.L_x_8) ;  /* 0xfffffffc00dc8947 */ /* 0x000fea000383ffff */
[----:B------:R-:W-:Y:S05]  /*0160*/  EXIT ;  /* 0x000000000000794d */ /* 0x000fea0003800000 */
.L_x_9:
        /* <DEDUP_REMOVED lines=9> */
.L_x_28:


//--------------------- .text._Z10testKernelI5RGBA8EvPT_S2_i --------------------------
	.section	.text._Z10testKernelI5RGBA8EvPT_S2_i,"ax",@progbits
	.align	128
        .global         _Z10testKernelI5RGBA8EvPT_S2_i
        .type           _Z10testKernelI5RGBA8EvPT_S2_i,@function
        .size           _Z10testKernelI5RGBA8EvPT_S2_i,(.L_x_29 - _Z10testKernelI5RGBA8EvPT_S2_i)
        .other          _Z10testKernelI5RGBA8EvPT_S2_i,@"STO_CUDA_ENTRY STV_DEFAULT"
_Z10testKernelI5RGBA8EvPT_S2_i:
.text._Z10testKernelI5RGBA8EvPT_S2_i:
        /* <DEDUP_REMOVED lines=13> */
.L_x_10:
        /* <DEDUP_REMOVED lines=10> */
.L_x_11:
        /* <DEDUP_REMOVED lines=9> */
.L_x_29:


//--------------------- .text._Z10testKernelI17RGBA32_misalignedEvPT_S2_i --------------------------
	.section	.text._Z10testKernelI17RGBA32_misalignedEvPT_S2_i,"ax",@progbits
	.align	128
        .global         _Z10testKernelI17RGBA32_misalignedEvPT_S2_i
        .type           _Z10testKernelI17RGBA32_misalignedEvPT_S2_i,@function
        .size           _Z10testKernelI17RGBA32_misalignedEvPT_S2_i,(.L_x_30 - _Z10testKernelI17RGBA32_misalignedEvPT_S2_i)
        .other          _Z10testKernelI17RGBA32_misalignedEvPT_S2_i,@"STO_CUDA_ENTRY STV_DEFAULT"
_Z10testKernelI17RGBA32_misalignedEvPT_S2_i:
.text._Z10testKernelI17RGBA32_misalignedEvPT_S2_i:
        /* <DEDUP_REMOVED lines=10> */
[----:B------:R-:W0:Y:S02]  /*00a0*/  LDC.64 R14, c[0x0][0x358] ;  /* 0x0000d600ff0e7b82 */ /* 0x000e240000000a00 */
.L_x_12:
[----:B-1----:R-:W1:Y:S01]  /*00b0*/  LDC.64 R4, c[0x0][0x388] ;  /* 0x0000e200ff047b82 */ /* 0x002e620000000a00 */
[C---:B0-----:R-:W-:Y:S02]  /*00c0*/  R2UR UR12, R14.reuse ;  /* 0x000000000e0c72ca */ /* 0x041fe400000e0000 */
[C---:B------:R-:W-:Y:S02]  /*00d0*/  R2UR UR13, R15.reuse ;  /* 0x000000000f0d72ca */ /* 0x040fe400000e0000 */
[C---:B------:R-:W-:Y:S02]  /*00e0*/  R2UR UR10, R14.reuse ;  /* 0x000000000e0a72ca */ /* 0x040fe400000e0000 */
[C---:B------:R-:W-:Y:S01]  /*00f0*/  R2UR UR11, R15.reuse ;  /* 0x000000000f0b72ca */ /* 0x040fe200000e0000 */
[----:B------:R-:W0:Y:S01]  /*0100*/  LDC.64 R2, c[0x0][0x380] ;  /* 0x0000e000ff027b82 */ /* 0x000e220000000a00 */
[----:B------:R-:W-:Y:S02]  /*0110*/  R2UR UR8, R14 ;  /* 0x000000000e0872ca */ /* 0x000fe400000e0000 */
[----:B------:R-:W-:-:S02]  /*0120*/  R2UR UR9, R15 ;  /* 0x000000000f0972ca */ /* 0x000fc400000e0000 */
[----:B------:R-:W-:Y:S02]  /*0130*/  R2UR UR4, R14 ;  /* 0x000000000e0472ca */ /* 0x000fe400000e0000 */
[----:B------:R-:W-:Y:S01]  /*0140*/  R2UR UR5, R15 ;  /* 0x000000000f0572ca */ /* 0x000fe200000e0000 */
[----:B-1----:R-:W-:-:S05]  /*0150*/  IMAD.WIDE R4, R0, 0x10, R4 ;  /* 0x0000001000047825 */ /* 0x002fca00078e0204 */
[----:B------:R-:W2:Y:S04]  /*0160*/  LDG.E R13, desc[UR12][R4.64+0xc] ;  /* 0x00000c0c040d7981 */ /* 0x000ea8000c1e1900 */
[----:B------:R-:W3:Y:S04]  /*0170*/  LDG.E R11, desc[UR10][R4.64+0x8] ;  /* 0x0000080a040b7981 */ /* 0x000ee8000c1e1900 */
[----:B------:R-:W4:Y:S04]  /*0180*/  LDG.E R9, desc[UR8][R4.64+0x4] ;  /* 0x0000040804097981 */ /* 0x000f28000c1e1900 */
[----:B------:R-:W5:Y:S01]  /*0190*/  LDG.E R7, desc[UR4][R4.64] ;  /* 0x0000000404077981 */ /* 0x000f62000c1e1900 */
[----:B0-----:R-:W-:-:S04]  /*01a0*/  IMAD.WIDE R2, R0, 0x10, R2 ;  /* 0x0000001000027825 */ /* 0x001fc800078e0202 */
[----:B------:R-:W-:-:S05]  /*01b0*/  IMAD.IADD R0, R6, 0x1, R0 ;  /* 0x0000000106007824 */ /* 0x000fca00078e0200 */
[----:B------:R-:W-:Y:S01]  /*01c0*/  ISETP.GE.AND P0, PT, R0, UR6, PT ;  /* 0x0000000600007c0c */ /* 0x000fe2000bf06270 */
[----:B--2---:R1:W-:Y:S04]  /*01d0*/  STG.E desc[UR4][R2.64+0xc], R13 ;  /* 0x00000c0d02007986 */ /* 0x0043e8000c101904 */
[----:B---3--:R1:W-:Y:S04]  /*01e0*/  STG.E desc[UR8][R2.64+0x8], R11 ;  /* 0x0000080b02007986 */ /* 0x0083e8000c101908 */
[----:B----4-:R1:W-:Y:S04]  /*01f0*/  STG.E desc[UR10][R2.64+0x4], R9 ;  /* 0x0000040902007986 */ /* 0x0103e8000c10190a */
[----:B-----5:R1:W-:Y:S01]  /*0200*/  STG.E desc[UR12][R2.64], R7 ;  /* 0x0000000702007986 */ /* 0x0203e2000c10190c */
[----:B------:R-:W-:Y:S05]  /*0210*/  @!P0 BRA `(.L_x_12) ;  /* 0xfffffffc00a48947 */ /* 0x000fea000383ffff */
[----:B------:R-:W-:Y:S05]  /*0220*/  EXIT ;  /* 0x000000000000794d */ /* 0x000fea0003800000 */
.L_x_13:
        /* <DEDUP_REMOVED lines=13> */
.L_x_30:


//--------------------- .text._Z10testKernelI16RGB32_misalignedEvPT_S2_i --------------------------
	.section	.text._Z10testKernelI16RGB32_misalignedEvPT_S2_i,"ax",@progbits
	.align	128
        .global         _Z10testKernelI16RGB32_misalignedEvPT_S2_i
        .type           _Z10testKernelI16RGB32_misalignedEvPT_S2_i,@function
        .size           _Z10testKernelI16RGB32_misalignedEvPT_S2_i,(.L_x_31 - _Z10testKernelI16RGB32_misalignedEvPT_S2_i)
        .other          _Z10testKernelI16RGB32_misalignedEvPT_S2_i,@"STO_CUDA_ENTRY STV_DEFAULT"
_Z10testKernelI16RGB32_misalignedEvPT_S2_i:
.text._Z10testKernelI16RGB32_misalignedEvPT_S2_i:
        /* <DEDUP_REMOVED lines=11> */
.L_x_14:
[----:B-1----:R-:W1:Y:S01]  /*00b0*/  LDC.64 R4, c[0x0][0x388] ;  /* 0x0000e200ff047b82 */ /* 0x002e620000000a00 */
[C---:B0-----:R-:W-:Y:S02]  /*00c0*/  R2UR UR10, R12.reuse ;  /* 0x000000000c0a72ca */ /* 0x041fe400000e0000 */
[C---:B------:R-:W-:Y:S02]  /*00d0*/  R2UR UR11, R13.reuse ;  /* 0x000000000d0b72ca */ /* 0x040fe400000e0000 */
[C---:B------:R-:W-:Y:S02]  /*00e0*/  R2UR UR8, R12.reuse ;  /* 0x000000000c0872ca */ /* 0x040fe400000e0000 */
[C---:B------:R-:W-:Y:S01]  /*00f0*/  R2UR UR9, R13.reuse ;  /* 0x000000000d0972ca */ /* 0x040fe200000e0000 */
[----:B------:R-:W0:Y:S01]  /*0100*/  LDC.64 R2, c[0x0][0x380] ;  /* 0x0000e000ff027b82 */ /* 0x000e220000000a00 */
[----:B------:R-:W-:Y:S02]  /*0110*/  R2UR UR4, R12 ;  /* 0x000000000c0472ca */ /* 0x000fe400000e0000 */
[----:B------:R-:W-:Y:S01]  /*0120*/  R2UR UR5, R13 ;  /* 0x000000000d0572ca */ /* 0x000fe200000e0000 */
[----:B-1----:R-:W-:-:S05]  /*0130*/  IMAD.WIDE R4, R0, 0xc, R4 ;  /* 0x0000000c00047825 */ /* 0x002fca00078e0204 */
[----:B------:R-:W2:Y:S04]  /*0140*/  LDG.E R11, desc[UR10][R4.64+0x8] ;  /* 0x0000080a040b7981 */ /* 0x000ea8000c1e1900 */
[----:B------:R-:W3:Y:S04]  /*0150*/  LDG.E R9, desc[UR8][R4.64+0x4] ;  /* 0x0000040804097981 */ /* 0x000ee8000c1e1900 */
[----:B------:R-:W4:Y:S01]  /*0160*/  LDG.E R7, desc[UR4][R4.64] ;  /* 0x0000000404077981 */ /* 0x000f22000c1e1900 */
[----:B0-----:R-:W-:-:S04]  /*0170*/  IMAD.WIDE R2, R0, 0xc, R2 ;  /* 0x0000000c00027825 */ /* 0x001fc800078e0202 */
[----:B------:R-:W-:-:S05]  /*0180*/  IMAD.IADD R0, R6, 0x1, R0 ;  /* 0x0000000106007824 */ /* 0x000fca00078e0200 */
[----:B------:R-:W-:Y:S01]  /*0190*/  ISETP.GE.AND P0, PT, R0, UR6, PT ;  /* 0x0000000600007c0c */ /* 0x000fe2000bf06270 */
[----:B--2---:R1:W-:Y:S04]  /*01a0*/  STG.E desc[UR4][R2.64+0x8], R11 ;  /* 0x0000080b02007986 */ /* 0x0043e8000c101904 */
[----:B---3--:R1:W-:Y:S04]  /*01b0*/  STG.E desc[UR8][R2.64+0x4], R9 ;  /* 0x0000040902007986 */ /* 0x0083e8000c101908 */
[----:B----4-:R1:W-:Y:S04]  /*01c0*/  STG.E desc[UR10][R2.64], R7 ;  /* 0x0000000702007986 */ /* 0x0103e8000c10190a */
[----:B------:R-:W-:Y:S05]  /*01d0*/  @!P0 BRA `(.L_x_14) ;  /* 0xfffffffc00b48947 */ /* 0x000fea000383ffff */
[----:B------:R-:W-:Y:S05]  /*01e0*/  EXIT ;  /* 0x000000000000794d */ /* 0x000fea0003800000 */
.L_x_15:
        /* <DEDUP_REMOVED lines=9> */
.L_x_31:


//--------------------- .text._Z10testKernelI15LA32_misalignedEvPT_S2_i --------------------------
	.section	.text._Z10testKernelI15LA32_misalignedEvPT_S2_i,"ax",@progbits
	.align	128
        .global         _Z10testKernelI15LA32_misalignedEvPT_S2_i
        .type           _Z10testKernelI15LA32_misalignedEvPT_S2_i,@function
        .size           _Z10testKernelI15LA32_misalignedEvPT_S2_i,(.L_x_32 - _Z10testKernelI15LA32_misalignedEvPT_S2_i)
        .other          _Z10testKernelI15LA32_misalignedEvPT_S2_i,@"STO_CUDA_ENTRY STV_DEFAULT"
_Z10testKernelI15LA32_misalignedEvPT_S2_i:
.text._Z10testKernelI15LA32_misalignedEvPT_S2_i:
        /* <DEDUP_REMOVED lines=13> */
.L_x_16:
[----:B0-----:R-:W-:Y:S01]  /*00d0*/  R2UR UR8, R14 ;  /* 0x000000000e0872ca */ /* 0x001fe200000e0000 */
[----:B--2---:R-:W-:Y:S01]  /*00e0*/  IMAD.WIDE R4, R0, 0x8, R8 ;  /* 0x0000000800047825 */ /* 0x004fe200078e0208 */
[C---:B------:R-:W-:Y:S02]  /*00f0*/  R2UR UR9, R15.reuse ;  /* 0x000000000f0972ca */ /* 0x040fe400000e0000 */
[----:B------:R-:W-:Y:S02]  /*0100*/  R2UR UR4, R14 ;  /* 0x000000000e0472ca */ /* 0x000fe400000e0000 */
[----:B------:R-:W-:-:S09]  /*0110*/  R2UR UR5, R15 ;  /* 0x000000000f0572ca */ /* 0x000fd200000e0000 */
[----:B----4-:R-:W2:Y:S04]  /*0120*/  LDG.E R13, desc[UR8][R4.64+0x4] ;  /* 0x00000408040d7981 */ /* 0x010ea8000c1e1900 */
[----:B------:R-:W3:Y:S01]  /*0130*/  LDG.E R11, desc[UR4][R4.64] ;  /* 0x00000004040b7981 */ /* 0x000ee2000c1e1900 */
[----:B-1----:R-:W-:-:S04]  /*0140*/  IMAD.WIDE R2, R0, 0x8, R6 ;  /* 0x0000000800027825 */ /* 0x002fc800078e0206 */
[----:B------:R-:W-:-:S05]  /*0150*/  IMAD.IADD R0, R10, 0x1, R0 ;  /* 0x000000010a007824 */ /* 0x000fca00078e0200 */
[----:B------:R-:W-:Y:S01]  /*0160*/  ISETP.GE.AND P0, PT, R0, UR6, PT ;  /* 0x0000000600007c0c */ /* 0x000fe2000bf06270 */
[----:B--2---:R4:W-:Y:S04]  /*0170*/  STG.E desc[UR4][R2.64+0x4], R13 ;  /* 0x0000040d02007986 */ /* 0x0049e8000c101904 */
[----:B---3--:R4:W-:Y:S08]  /*0180*/  STG.E desc[UR8][R2.64], R11 ;  /* 0x0000000b02007986 */ /* 0x0089f0000c101908 */
[----:B------:R-:W-:Y:S05]  /*0190*/  @!P0 BRA `(.L_x_16) ;  /* 0xfffffffc00cc8947 */ /* 0x000fea000383ffff */
[----:B------:R-:W-:Y:S05]  /*01a0*/  EXIT ;  /* 0x000000000000794d */ /* 0x000fea0003800000 */
.L_x_17:
        /* <DEDUP_REMOVED lines=13> */
.L_x_32:


//--------------------- .text._Z10testKernelI16RGBA8_misalignedEvPT_S2_i --------------------------
	.section	.text._Z10testKernelI16RGBA8_misalignedEvPT_S2_i,"ax",@progbits
	.align	128
        .global         _Z10testKernelI16RGBA8_misalignedEvPT_S2_i
        .type           _Z10testKernelI16RGBA8_misalignedEvPT_S2_i,@function
        .size           _Z10testKernelI16RGBA8_misalignedEvPT_S2_i,(.L_x_33 - _Z10testKernelI16RGBA8_misalignedEvPT_S2_i)
        .other          _Z10testKernelI16RGBA8_misalignedEvPT_S2_i,@"STO_CUDA_ENTRY STV_DEFAULT"
_Z10testKernelI16RGBA8_misalignedEvPT_S2_i:
.text._Z10testKernelI16RGBA8_misalignedEvPT_S2_i:
        /* <DEDUP_REMOVED lines=11> */
.L_x_18:
        /* <DEDUP_REMOVED lines=11> */
[----:B------:R-:W2:Y:S04]  /*0160*/  LDG.E.U8 R13, desc[UR12][R4.64+0x3] ;  /* 0x0000030c040d7981 */ /* 0x000ea8000c1e1100 */
[----:B------:R-:W3:Y:S04]  /*0170*/  LDG.E.U8 R11, desc[UR10][R4.64+0x2] ;  /* 0x0000020a040b7981 */ /* 0x000ee8000c1e1100 */
[----:B------:R-:W4:Y:S04]  /*0180*/  LDG.E.U8 R9, desc[UR8][R4.64+0x1] ;  /* 0x0000010804097981 */ /* 0x000f28000c1e1100 */
[----:B------:R-:W5:Y:S01]  /*0190*/  LDG.E.U8 R7, desc[UR4][R4.64] ;  /* 0x0000000404077981 */ /* 0x000f62000c1e1100 */
[----:B0-----:R-:W-:-:S04]  /*01a0*/  IMAD.WIDE R2, R0, 0x4, R2 ;  /* 0x0000000400027825 */ /* 0x001fc800078e0202 */
[----:B------:R-:W-:-:S05]  /*01b0*/  IMAD.IADD R0, R6, 0x1, R0 ;  /* 0x0000000106007824 */ /* 0x000fca00078e0200 */
[----:B------:R-:W-:Y:S01]  /*01c0*/  ISETP.GE.AND P0, PT, R0, UR6, PT ;  /* 0x0000000600007c0c */ /* 0x000fe2000bf06270 */
[----:B--2---:R1:W-:Y:S04]  /*01d0*/  STG.E.U8 desc[UR4][R2.64+0x3], R13 ;  /* 0x0000030d02007986 */ /* 0x0043e8000c101104 */
[----:B---3--:R1:W-:Y:S04]  /*01e0*/  STG.E.U8 desc[UR8][R2.64+0x2], R11 ;  /* 0x0000020b02007986 */ /* 0x0083e8000c101108 */
[----:B----4-:R1:W-:Y:S04]  /*01f0*/  STG.E.U8 desc[UR10][R2.64+0x1], R9 ;  /* 0x0000010902007986 */ /* 0x0103e8000c10110a */
[----:B-----5:R1:W-:Y:S01]  /*0200*/  STG.E.U8 desc[UR12][R2.64], R7 ;  /* 0x0000000702007986 */ /* 0x0203e2000c10110c */
[----:B------:R-:W-:Y:S05]  /*0210*/  @!P0 BRA `(.L_x_18) ;  /* 0xfffffffc00a48947 */ /* 0x000fea000383ffff */
[----:B------:R-:W-:Y:S05]  /*0220*/  EXIT ;  /* 0x000000000000794d */ /* 0x000fea0003800000 */
.L_x_19:
        /* <DEDUP_REMOVED lines=13> */
.L_x_33:


//--------------------- .text._Z10testKernelItEvPT_S1_i --------------------------
	.section	.text._Z10testKernelItEvPT_S1_i,"ax",@progbits
	.align	128
        .global         _Z10testKernelItEvPT_S1_i
        .type           _Z10testKernelItEvPT_S1_i,@function
        .size           _Z10testKernelItEvPT_S1_i,(.L_x_34 - _Z10testKernelItEvPT_S1_i)
        .other          _Z10testKernelItEvPT_S1_i,@"STO_CUDA_ENTRY STV_DEFAULT"
_Z10testKernelItEvPT_S1_i:
.text._Z10testKernelItEvPT_S1_i:
        /* <DEDUP_REMOVED lines=13> */
.L_x_20:
[----:B0-----:R-:W-:Y:S01]  /*00d0*/  R2UR UR4, R12 ;  /* 0x000000000c0472ca */ /* 0x001fe200000e0000 */
[----:B--23--:R-:W-:Y:S01]  /*00e0*/  IMAD.WIDE R2, R0, 0x2, R6 ;  /* 0x0000000200027825 */ /* 0x00cfe200078e0206 */
[----:B------:R-:W-:-:S13]  /*00f0*/  R2UR UR5, R13 ;  /* 0x000000000d0572ca */ /* 0x000fda00000e0000 */
[----:B------:R-:W2:Y:S01]  /*0100*/  LDG.E.U16 R3, desc[UR4][R2.64] ;  /* 0x0000000402037981 */ /* 0x000ea2000c1e1500 */
[----:B-1----:R-:W-:Y:S01]  /*0110*/  IMAD.WIDE R4, R0, 0x2, R8 ;  /* 0x0000000200047825 */ /* 0x002fe200078e0208 */
[----:B------:R-:W-:-:S04]  /*0120*/  IADD3 R0, PT, PT, R10, R0, RZ ;  /* 0x000000000a007210 */ /* 0x000fc80007ffe0ff */
[----:B------:R-:W-:Y:S01]  /*0130*/  ISETP.GE.AND P0, PT, R0, UR6, PT ;  /* 0x0000000600007c0c */ /* 0x000fe2000bf06270 */
[----:B--2---:R3:W-:-:S12]  /*0140*/  STG.E.U16 desc[UR4][R4.64], R3 ;  /* 0x0000000304007986 */ /* 0x0047d8000c101504 */
[----:B------:R-:W-:Y:S05]  /*0150*/  @!P0 BRA `(.L_x_20) ;  /* 0xfffffffc00dc8947 */ /* 0x000fea000383ffff */
[----:B------:R-:W-:Y:S05]  /*0160*/  EXIT ;  /* 0x000000000000794d */ /* 0x000fea0003800000 */
.L_x_21:
        /* <DEDUP_REMOVED lines=9> */
.L_x_34:


//--------------------- .text._Z10testKernelIhEvPT_S1_i --------------------------
	.section	.text._Z10testKernelIhEvPT_S1_i,"ax",@progbits
	.align	128
        .global         _Z10testKernelIhEvPT_S1_i
        .type           _Z10testKernelIhEvPT_S1_i,@function
        .size           _Z10testKernelIhEvPT_S1_i,(.L_x_35 - _Z10testKernelIhEvPT_S1_i)
        .other          _Z10testKernelIhEvPT_S1_i,@"STO_CUDA_ENTRY STV_DEFAULT"
_Z10testKernelIhEvPT_S1_i:
.text._Z10testKernelIhEvPT_S1_i:
[----:B------:R-:W-:Y:S01]  /*0000*/  LDC R1, c[0x0][0x37c] ;  /* 0x0000df00ff017b82 */ /* 0x000fe20000000800 */
[----:B------:R-:W0:Y:S07]  /*0010*/  S2R R3, SR_TID.X ;  /* 0x0000000000037919 */ /* 0x000e2e0000002100 */
[----:B------:R-:W0:Y:S01]  /*0020*/  S2UR UR4, SR_CTAID.X ;  /* 0x00000000000479c3 */ /* 0x000e220000002500 */
[----:B------:R-:W1:Y:S01]  /*0030*/  LDCU UR6, c[0x0][0x390] ;  /* 0x00007200ff0677ac */ /* 0x000e620008000800 */
[----:B------:R-:W2:Y:S06]  /*0040*/  LDCU.128 UR8, c[0x0][0x380] ;  /* 0x00007000ff0877ac */ /* 0x000eac0008000c00 */
[----:B------:R-:W0:Y:S01]  /*0050*/  LDC R6, c[0x0][0x360] ;  /* 0x0000d800ff067b82 */ /* 0x000e220000000800 */
[----:B------:R-:W3:Y:S01]  /*0060*/  LDCU UR5, c[0x0][0x370] ;  /* 0x00006e00ff0577ac */ /* 0x000ee20008000800 */
[----:B0-----:R-:W-:-:S02]  /*0070*/  IMAD R0, R6, UR4, R3 ;  /* 0x0000000406007c24 */ /* 0x001fc4000f8e0203 */
[----:B---3--:R-:W-:-:S03]  /*0080*/  IMAD R6, R6, UR5, RZ ;  /* 0x0000000506067c24 */ /* 0x008fc6000f8e02ff */
[----:B-1----:R-:W-:-:S13]  /*0090*/  ISETP.GE.AND P0, PT, R0, UR6, PT ;  /* 0x0000000600007c0c */ /* 0x002fda000bf06270 */
[----:B--2---:R-:W-:Y:S05]  /*00a0*/  @P0 EXIT ;  /* 0x000000000000094d */ /* 0x004fea0003800000 */
[----:B------:R-:W0:Y:S02]  /*00b0*/  LDC.64 R8, c[0x0][0x358] ;  /* 0x0000d600ff087b82 */ /* 0x000e240000000a00 */
.L_x_22:
[----:B0-----:R-:W-:Y:S02]  /*00c0*/  R2UR UR4, R8 ;  /* 0x00000000080472ca */ /* 0x001fe400000e0000 */
[----:B------:R-:W-:Y:S02]  /*00d0*/  R2UR UR5, R9 ;  /* 0x00000000090572ca */ /* 0x000fe400000e0000 */
[----:B-1----:R-:W-:Y:S02]  /*00e0*/  SHF.R.S32.HI R5, RZ, 0x1f, R0 ;  /* 0x0000001fff057819 */ /* 0x002fe40000011400 */
[----:B------:R-:W-:-:S04]  /*00f0*/  IADD3 R2, P0, PT, R0, UR10, RZ ;  /* 0x0000000a00027c10 */ /* 0x000fc8000ff1e0ff */
[----:B------:R-:W-:-:S06]  /*0100*/  IADD3.X R3, PT, PT, R5, UR11, RZ, P0, !PT ;  /* 0x0000000b05037c10 */ /* 0x000fcc00087fe4ff */
[----:B------:R-:W2:Y:S01]  /*0110*/  LDG.E.U8 R3, desc[UR4][R2.64] ;  /* 0x0000000402037981 */ /* 0x000ea2000c1e1100 */
[----:B------:R-:W-:Y:S01]  /*0120*/  IADD3 R4, P0, PT, R0, UR8, RZ ;  /* 0x0000000800047c10 */ /* 0x000fe2000ff1e0ff */
[----:B------:R-:W-:-:S03]  /*0130*/  IMAD.IADD R0, R6, 0x1, R0 ;  /* 0x0000000106007824 */ /* 0x000fc600078e0200 */
[----:B------:R-:W-:Y:S02]  /*0140*/  IADD3.X R5, PT, PT, R5, UR9, RZ, P0, !PT ;  /* 0x0000000905057c10 */ /* 0x000fe400087fe4ff */
[----:B------:R-:W-:-:S03]  /*0150*/  ISETP.GE.AND P0, PT, R0, UR6, PT ;  /* 0x0000000600007c0c */ /* 0x000fc6000bf06270 */
[----:B--2---:R1:W-:Y:S10]  /*0160*/  STG.E.U8 desc[UR4][R4.64], R3 ;  /* 0x0000000304007986 */ /* 0x0043f4000c101104 */
[----:B------:R-:W-:Y:S05]  /*0170*/  @!P0 BRA `(.L_x_22) ;  /* 0xfffffffc00d08947 */ /* 0x000fea000383ffff */
[----:B------:R-:W-:Y:S05]  /*0180*/  EXIT ;  /* 0x000000000000794d */ /* 0x000fea0003800000 */
.L_x_23:
        /* <DEDUP_REMOVED lines=15> */
.L_x_35:


//--------------------- .nv.shared.reserved.0     --------------------------
	.section	.nv.shared.reserved.0,"aw",@nobits
	.weak		__nv_reservedSMEM_offset_0_alias
	.size		__nv_reservedSMEM_offset_0_alias, 0, 64
	.other		__nv_reservedSMEM_offset_0_alias,@"STO_CUDA_RESERVED_SHARED STV_DEFAULT"
__nv_reservedSMEM_offset_0_alias:
	.zero		0
	.zero		64


//--------------------- .nv.global                --------------------------
	.section	.nv.global,"aw",@nobits
	.align	8
.nv.global:
	.type		_ZTV18StopWatchInterface,@object
	.size		_ZTV18StopWatchInterface,(_ZTV14StopWatchLinux - _ZTV18StopWatchInterface)
_ZTV18StopWatchInterface:
	.zero		72
	.type		_ZTV14StopWatchLinux,@object
	.size		_ZTV14StopWatchLinux,(.L_1 - _ZTV14StopWatchLinux)
_ZTV14StopWatchLinux:
	.zero		72
.L_1:


//--------------------- .nv.constant0._Z10testKernelI8RGBA32_2EvPT_S2_i --------------------------
	.section	.nv.constant0._Z10testKernelI8RGBA32_2EvPT_S2_i,"a",@progbits
	.sectionflags	@""
	.align	4
.nv.constant0._Z10testKernelI8RGBA32_2EvPT_S2_i:
	.zero		916


//--------------------- .nv.constant0._Z10testKernelI6RGBA32EvPT_S2_i --------------------------
	.section	.nv.constant0._Z10testKernelI6RGBA32EvPT_S2_i,"a",@progbits
	.sectionflags	@""
	.align	4
.nv.constant0._Z10testKernelI6RGBA32EvPT_S2_i:
	.zero		916


//--------------------- .nv.constant0._Z10testKernelI5RGB32EvPT_S2_i --------------------------
	.section	.nv.constant0._Z10testKernelI5RGB32EvPT_S2_i,"a",@progbits
	.sectionflags	@""
	.align	4
.nv.constant0._Z10testKernelI5RGB32EvPT_S2_i:
	.zero		916


//--------------------- .nv.constant0._Z10testKernelI4LA32EvPT_S2_i --------------------------
	.section	.nv.constant0._Z10testKernelI4LA32EvPT_S2_i,"a",@progbits
	.sectionflags	@""
	.align	4
.nv.constant0._Z10testKernelI4LA32EvPT_S2_i:
	.zero		916


//--------------------- .nv.constant0._Z10testKernelIjEvPT_S1_i --------------------------
	.section	.nv.constant0._Z10testKernelIjEvPT_S1_i,"a",@progbits
	.sectionflags	@""
	.align	4
.nv.constant0._Z10testKernelIjEvPT_S1_i:
	.zero		916


//--------------------- .nv.constant0._Z10testKernelI5RGBA8EvPT_S2_i --------------------------
	.section	.nv.constant0._Z10testKernelI5RGBA8EvPT_S2_i,"a",@progbits
	.sectionflags	@""
	.align	4
.nv.constant0._Z10testKernelI5RGBA8EvPT_S2_i:
	.zero		916


//--------------------- .nv.constant0._Z10testKernelI17RGBA32_misalignedEvPT_S2_i --------------------------
	.section	.nv.constant0._Z10testKernelI17RGBA32_misalignedEvPT_S2_i,"a",@progbits
	.sectionflags	@""
	.align	4
.nv.constant0._Z10testKernelI17RGBA32_misalignedEvPT_S2_i:
	.zero		916


//--------------------- .nv.constant0._Z10testKernelI16RGB32_misalignedEvPT_S2_i --------------------------
	.section	.nv.constant0._Z10testKernelI16RGB32_misalignedEvPT_S2_i,"a",@progbits
	.sectionflags	@""
	.align	4
.nv.constant0._Z10testKernelI16RGB32_misalignedEvPT_S2_i:
	.zero		916


//--------------------- .nv.constant0._Z10testKernelI15LA32_misalignedEvPT_S2_i --------------------------
	.section	.nv.constant0._Z10testKernelI15LA32_misalignedEvPT_S2_i,"a",@progbits
	.sectionflags	@""
	.align	4
.nv.constant0._Z10testKernelI15LA32_misalignedEvPT_S2_i:
	.zero		916


//--------------------- .nv.constant0._Z10testKernelI16RGBA8_misalignedEvPT_S2_i --------------------------
	.section	.nv.constant0._Z10testKernelI16RGBA8_misalignedEvPT_S2_i,"a",@progbits
	.sectionflags	@""
	.align	4
.nv.constant0._Z10testKernelI16RGBA8_misalignedEvPT_S2_i:
	.zero		916


//--------------------- .nv.constant0._Z10testKernelItEvPT_S1_i --------------------------
	.section	.nv.constant0._Z10testKernelItEvPT_S1_i,"a",@progbits
	.sectionflags	@""
	.align	4
.nv.constant0._Z10testKernelItEvPT_S1_i:
	.zero		916


//--------------------- .nv.constant0._Z10testKernelIhEvPT_S1_i --------------------------
	.section	.nv.constant0._Z10testKernelIhEvPT_S1_i,"a",@progbits
	.sectionflags	@""
	.align	4
.nv.constant0._Z10testKernelIhEvPT_S1_i:
	.zero		916


//--------------------- SYMBOLS --------------------------

	.type		.nv.reservedSmem.offset0,@object
	.size		.nv.reservedSmem.offset0,0x4
